//
// Generated by NVIDIA NVVM Compiler
//
// Compiler Build ID: CL-36424714
// Cuda compilation tools, release 13.0, V13.0.88
// Based on NVVM 20.0.0
//

.version 9.0
.target sm_100
.address_size 64

	// .globl	_Z4initPdS_S_ddddii

.visible .entry _Z4initPdS_S_ddddii(
	.param .u64 .ptr .align 1 _Z4initPdS_S_ddddii_param_0,
	.param .u64 .ptr .align 1 _Z4initPdS_S_ddddii_param_1,
	.param .u64 .ptr .align 1 _Z4initPdS_S_ddddii_param_2,
	.param .f64 _Z4initPdS_S_ddddii_param_3,
	.param .f64 _Z4initPdS_S_ddddii_param_4,
	.param .f64 _Z4initPdS_S_ddddii_param_5,
	.param .f64 _Z4initPdS_S_ddddii_param_6,
	.param .u32 _Z4initPdS_S_ddddii_param_7,
	.param .u32 _Z4initPdS_S_ddddii_param_8
)
{
	.reg .pred 	%p<7>;
	.reg .b32 	%r<27>;
	.reg .b32 	%f<3>;
	.reg .b64 	%rd<12>;
	.reg .b64 	%fd<42>;

	ld.param.u64 	%rd1, [_Z4initPdS_S_ddddii_param_0];
	ld.param.u64 	%rd2, [_Z4initPdS_S_ddddii_param_1];
	ld.param.u64 	%rd3, [_Z4initPdS_S_ddddii_param_2];
	ld.param.f64 	%fd6, [_Z4initPdS_S_ddddii_param_3];
	ld.param.f64 	%fd7, [_Z4initPdS_S_ddddii_param_4];
	ld.param.f64 	%fd8, [_Z4initPdS_S_ddddii_param_5];
	ld.param.f64 	%fd9, [_Z4initPdS_S_ddddii_param_6];
	ld.param.u32 	%r7, [_Z4initPdS_S_ddddii_param_7];
	ld.param.u32 	%r8, [_Z4initPdS_S_ddddii_param_8];
	mov.u32 	%r9, %ctaid.x;
	mov.u32 	%r10, %ntid.x;
	mov.u32 	%r11, %tid.x;
	mad.lo.s32 	%r1, %r9, %r10, %r11;
	mov.u32 	%r12, %ctaid.y;
	mov.u32 	%r13, %ntid.y;
	mov.u32 	%r14, %tid.y;
	mad.lo.s32 	%r2, %r12, %r13, %r14;
	setp.ge.s32 	%p1, %r2, %r8;
	setp.ge.s32 	%p2, %r1, %r7;
	or.pred  	%p3, %p2, %p1;
	@%p3 bra 	$L__BB0_5;
	cvta.to.global.u64 	%rd4, %rd1;
	cvta.to.global.u64 	%rd5, %rd2;
	cvt.rn.f64.s32 	%fd10, %r1;
	sub.f64 	%fd11, %fd8, %fd6;
	mul.f64 	%fd12, %fd11, 0d3FE0000000000000;
	fma.rn.f64 	%fd13, %fd8, %fd10, %fd12;
	mad.lo.s32 	%r3, %r7, %r2, %r1;
	mul.wide.s32 	%rd6, %r3, 8;
	add.s64 	%rd7, %rd4, %rd6;
	st.global.f64 	[%rd7], %fd13;
	cvt.rn.f64.u32 	%fd14, %r2;
	sub.f64 	%fd15, %fd9, %fd7;
	mul.f64 	%fd16, %fd15, 0d3FE0000000000000;
	fma.rn.f64 	%fd17, %fd9, %fd14, %fd16;
	add.s64 	%rd8, %rd5, %rd6;
	st.global.f64 	[%rd8], %fd17;
	ld.global.f64 	%fd18, [%rd7];
	neg.f64 	%fd19, %fd18;
	mul.f64 	%fd20, %fd18, %fd19;
	mul.f64 	%fd21, %fd17, %fd17;
	sub.f64 	%fd1, %fd20, %fd21;
	fma.rn.f64 	%fd22, %fd1, 0d3FF71547652B82FE, 0d4338000000000000;
	{
	.reg .b32 %temp; 
	mov.b64 	{%r4, %temp}, %fd22;
	}
	mov.f64 	%fd23, 0dC338000000000000;
	add.rn.f64 	%fd24, %fd22, %fd23;
	fma.rn.f64 	%fd25, %fd24, 0dBFE62E42FEFA39EF, %fd1;
	fma.rn.f64 	%fd26, %fd24, 0dBC7ABC9E3B39803F, %fd25;
	fma.rn.f64 	%fd27, %fd26, 0d3E5ADE1569CE2BDF, 0d3E928AF3FCA213EA;
	fma.rn.f64 	%fd28, %fd27, %fd26, 0d3EC71DEE62401315;
	fma.rn.f64 	%fd29, %fd28, %fd26, 0d3EFA01997C89EB71;
	fma.rn.f64 	%fd30, %fd29, %fd26, 0d3F2A01A014761F65;
	fma.rn.f64 	%fd31, %fd30, %fd26, 0d3F56C16C1852B7AF;
	fma.rn.f64 	%fd32, %fd31, %fd26, 0d3F81111111122322;
	fma.rn.f64 	%fd33, %fd32, %fd26, 0d3FA55555555502A1;
	fma.rn.f64 	%fd34, %fd33, %fd26, 0d3FC5555555555511;
	fma.rn.f64 	%fd35, %fd34, %fd26, 0d3FE000000000000B;
	fma.rn.f64 	%fd36, %fd35, %fd26, 0d3FF0000000000000;
	fma.rn.f64 	%fd37, %fd36, %fd26, 0d3FF0000000000000;
	{
	.reg .b32 %temp; 
	mov.b64 	{%r5, %temp}, %fd37;
	}
	{
	.reg .b32 %temp; 
	mov.b64 	{%temp, %r6}, %fd37;
	}
	shl.b32 	%r15, %r4, 20;
	add.s32 	%r16, %r15, %r6;
	mov.b64 	%fd41, {%r5, %r16};
	{
	.reg .b32 %temp; 
	mov.b64 	{%temp, %r17}, %fd1;
	}
	mov.b32 	%f2, %r17;
	abs.f32 	%f1, %f2;
	setp.lt.f32 	%p4, %f1, 0f4086232B;
	@%p4 bra 	$L__BB0_4;
	setp.lt.f64 	%p5, %fd1, 0d0000000000000000;
	add.f64 	%fd38, %fd1, 0d7FF0000000000000;
	selp.f64 	%fd41, 0d0000000000000000, %fd38, %p5;
	setp.geu.f32 	%p6, %f1, 0f40874800;
	@%p6 bra 	$L__BB0_4;
	shr.u32 	%r18, %r4, 31;
	add.s32 	%r19, %r4, %r18;
	shr.s32 	%r20, %r19, 1;
	shl.b32 	%r21, %r20, 20;
	add.s32 	%r22, %r6, %r21;
	mov.b64 	%fd39, {%r5, %r22};
	sub.s32 	%r23, %r4, %r20;
	shl.b32 	%r24, %r23, 20;
	add.s32 	%r25, %r24, 1072693248;
	mov.b32 	%r26, 0;
	mov.b64 	%fd40, {%r26, %r25};
	mul.f64 	%fd41, %fd40, %fd39;
$L__BB0_4:
	cvta.to.global.u64 	%rd9, %rd3;
	add.s64 	%rd11, %rd9, %rd6;
	st.global.f64 	[%rd11], %fd41;
$L__BB0_5:
	ret;

}
	// .globl	_Z9compute_VPdS_S_S_S_S_ddddii
.visible .entry _Z9compute_VPdS_S_S_S_S_ddddii(
	.param .u64 .ptr .align 1 _Z9compute_VPdS_S_S_S_S_ddddii_param_0,
	.param .u64 .ptr .align 1 _Z9compute_VPdS_S_S_S_S_ddddii_param_1,
	.param .u64 .ptr .align 1 _Z9compute_VPdS_S_S_S_S_ddddii_param_2,
	.param .u64 .ptr .align 1 _Z9compute_VPdS_S_S_S_S_ddddii_param_3,
	.param .u64 .ptr .align 1 _Z9compute_VPdS_S_S_S_S_ddddii_param_4,
	.param .u64 .ptr .align 1 _Z9compute_VPdS_S_S_S_S_ddddii_param_5,
	.param .f64 _Z9compute_VPdS_S_S_S_S_ddddii_param_6,
	.param .f64 _Z9compute_VPdS_S_S_S_S_ddddii_param_7,
	.param .f64 _Z9compute_VPdS_S_S_S_S_ddddii_param_8,
	.param .f64 _Z9compute_VPdS_S_S_S_S_ddddii_param_9,
	.param .u32 _Z9compute_VPdS_S_S_S_S_ddddii_param_10,
	.param .u32 _Z9compute_VPdS_S_S_S_S_ddddii_param_11
)
{
	.reg .pred 	%p<11>;
	.reg .b32 	%r<21>;
	.reg .b64 	%rd<37>;
	.reg .b64 	%fd<39>;

	ld.param.u64 	%rd4, [_Z9compute_VPdS_S_S_S_S_ddddii_param_1];
	ld.param.u64 	%rd7, [_Z9compute_VPdS_S_S_S_S_ddddii_param_2];
	ld.param.u64 	%rd6, [_Z9compute_VPdS_S_S_S_S_ddddii_param_4];
	ld.param.u64 	%rd8, [_Z9compute_VPdS_S_S_S_S_ddddii_param_5];
	ld.param.f64 	%fd1, [_Z9compute_VPdS_S_S_S_S_ddddii_param_6];
	ld.param.f64 	%fd2, [_Z9compute_VPdS_S_S_S_S_ddddii_param_7];
	ld.param.f64 	%fd3, [_Z9compute_VPdS_S_S_S_S_ddddii_param_8];
	ld.param.f64 	%fd4, [_Z9compute_VPdS_S_S_S_S_ddddii_param_9];
	ld.param.u32 	%r3, [_Z9compute_VPdS_S_S_S_S_ddddii_param_10];
	ld.param.u32 	%r4, [_Z9compute_VPdS_S_S_S_S_ddddii_param_11];
	cvta.to.global.u64 	%rd1, %rd8;
	cvta.to.global.u64 	%rd2, %rd7;
	mov.u32 	%r5, %ctaid.x;
	mov.u32 	%r6, %ntid.x;
	mov.u32 	%r7, %tid.x;
	mad.lo.s32 	%r1, %r5, %r6, %r7;
	mov.u32 	%r8, %ctaid.y;
	mov.u32 	%r9, %ntid.y;
	mov.u32 	%r10, %tid.y;
	mad.lo.s32 	%r2, %r8, %r9, %r10;
	setp.ge.s32 	%p1, %r2, %r4;
	setp.lt.s32 	%p2, %r1, 1;
	setp.ge.s32 	%p3, %r1, %r3;
	or.pred  	%p4, %p1, %p3;
	or.pred  	%p5, %p4, %p2;
	@%p5 bra 	$L__BB1_2;
	ld.param.u64 	%rd36, [_Z9compute_VPdS_S_S_S_S_ddddii_param_3];
	ld.param.u64 	%rd35, [_Z9compute_VPdS_S_S_S_S_ddddii_param_0];
	cvta.to.global.u64 	%rd9, %rd35;
	cvta.to.global.u64 	%rd10, %rd36;
	mad.lo.s32 	%r11, %r3, %r2, %r1;
	add.s32 	%r12, %r11, %r2;
	add.s32 	%r13, %r3, %r12;
	mul.wide.s32 	%rd11, %r12, 8;
	add.s64 	%rd12, %rd9, %rd11;
	ld.global.f64 	%fd5, [%rd12];
	div.rn.f64 	%fd6, %fd1, %fd2;
	mul.wide.s32 	%rd13, %r11, 8;
	add.s64 	%rd14, %rd2, %rd13;
	ld.global.f64 	%fd7, [%rd14];
	ld.global.f64 	%fd8, [%rd14+-8];
	sub.f64 	%fd9, %fd7, %fd8;
	add.s64 	%rd15, %rd10, %rd13;
	ld.global.f64 	%fd10, [%rd15];
	ld.global.f64 	%fd11, [%rd15+-8];
	sub.f64 	%fd12, %fd10, %fd11;
	div.rn.f64 	%fd13, %fd12, %fd3;
	div.rn.f64 	%fd14, %fd9, %fd3;
	sub.f64 	%fd15, %fd13, %fd14;
	add.s32 	%r14, %r13, 1;
	mul.wide.s32 	%rd16, %r14, 8;
	add.s64 	%rd17, %rd1, %rd16;
	ld.global.f64 	%fd16, [%rd17];
	add.s64 	%rd18, %rd1, %rd11;
	ld.global.f64 	%fd17, [%rd18];
	sub.f64 	%fd18, %fd16, %fd17;
	div.rn.f64 	%fd19, %fd18, %fd4;
	add.f64 	%fd20, %fd15, %fd19;
	fma.rn.f64 	%fd21, %fd6, %fd20, %fd5;
	st.global.f64 	[%rd12], %fd21;
$L__BB1_2:
	setp.ge.s32 	%p6, %r1, %r3;
	setp.ge.s32 	%p7, %r2, %r4;
	setp.eq.s32 	%p8, %r2, 0;
	or.pred  	%p9, %p7, %p6;
	or.pred  	%p10, %p9, %p8;
	@%p10 bra 	$L__BB1_4;
	cvta.to.global.u64 	%rd19, %rd6;
	mul.lo.s32 	%r15, %r3, %r2;
	add.s32 	%r16, %r15, %r1;
	cvta.to.global.u64 	%rd20, %rd4;
	mul.wide.s32 	%rd21, %r16, 8;
	add.s64 	%rd22, %rd20, %rd21;
	ld.global.f64 	%fd22, [%rd22];
	div.rn.f64 	%fd23, %fd1, %fd2;
	add.s64 	%rd23, %rd2, %rd21;
	ld.global.f64 	%fd24, [%rd23];
	sub.s32 	%r17, %r15, %r3;
	add.s32 	%r18, %r17, %r1;
	mul.wide.s32 	%rd24, %r18, 8;
	add.s64 	%rd25, %rd2, %rd24;
	ld.global.f64 	%fd25, [%rd25];
	sub.f64 	%fd26, %fd24, %fd25;
	add.s64 	%rd26, %rd19, %rd21;
	ld.global.f64 	%fd27, [%rd26];
	add.s64 	%rd27, %rd19, %rd24;
	ld.global.f64 	%fd28, [%rd27];
	sub.f64 	%fd29, %fd27, %fd28;
	div.rn.f64 	%fd30, %fd29, %fd4;
	div.rn.f64 	%fd31, %fd26, %fd4;
	sub.f64 	%fd32, %fd30, %fd31;
	add.s32 	%r19, %r15, %r2;
	cvt.s64.s32 	%rd28, %r19;
	cvt.s64.s32 	%rd29, %r1;
	add.s64 	%rd30, %rd29, %rd28;
	shl.b64 	%rd31, %rd30, 3;
	add.s64 	%rd32, %rd1, %rd31;
	ld.global.f64 	%fd33, [%rd32+8];
	add.s32 	%r20, %r16, %r2;
	mul.wide.s32 	%rd33, %r20, 8;
	add.s64 	%rd34, %rd1, %rd33;
	ld.global.f64 	%fd34, [%rd34];
	sub.f64 	%fd35, %fd33, %fd34;
	div.rn.f64 	%fd36, %fd35, %fd3;
	add.f64 	%fd37, %fd32, %fd36;
	fma.rn.f64 	%fd38, %fd23, %fd37, %fd22;
	st.global.f64 	[%rd22], %fd38;
$L__BB1_4:
	ret;

}
	// .globl	_Z9compute_PPdS_S_ddddii
.visible .entry _Z9compute_PPdS_S_ddddii(
	.param .u64 .ptr .align 1 _Z9compute_PPdS_S_ddddii_param_0,
	.param .u64 .ptr .align 1 _Z9compute_PPdS_S_ddddii_param_1,
	.param .u64 .ptr .align 1 _Z9compute_PPdS_S_ddddii_param_2,
	.param .f64 _Z9compute_PPdS_S_ddddii_param_3,
	.param .f64 _Z9compute_PPdS_S_ddddii_param_4,
	.param .f64 _Z9compute_PPdS_S_ddddii_param_5,
	.param .f64 _Z9compute_PPdS_S_ddddii_param_6,
	.param .u32 _Z9compute_PPdS_S_ddddii_param_7,
	.param .u32 _Z9compute_PPdS_S_ddddii_param_8
)
{
	.reg .pred 	%p<4>;
	.reg .b32 	%r<16>;
	.reg .b64 	%rd<21>;
	.reg .b64 	%fd<18>;

	ld.param.u64 	%rd2, [_Z9compute_PPdS_S_ddddii_param_1];
	ld.param.f64 	%fd1, [_Z9compute_PPdS_S_ddddii_param_3];
	ld.param.f64 	%fd2, [_Z9compute_PPdS_S_ddddii_param_4];
	ld.param.f64 	%fd3, [_Z9compute_PPdS_S_ddddii_param_5];
	ld.param.f64 	%fd4, [_Z9compute_PPdS_S_ddddii_param_6];
	ld.param.u32 	%r3, [_Z9compute_PPdS_S_ddddii_param_7];
	ld.param.u32 	%r4, [_Z9compute_PPdS_S_ddddii_param_8];
	mov.u32 	%r5, %ctaid.x;
	mov.u32 	%r6, %ntid.x;
	mov.u32 	%r7, %tid.x;
	mad.lo.s32 	%r1, %r5, %r6, %r7;
	mov.u32 	%r8, %ctaid.y;
	mov.u32 	%r9, %ntid.y;
	mov.u32 	%r10, %tid.y;
	mad.lo.s32 	%r2, %r8, %r9, %r10;
	setp.ge.s32 	%p1, %r2, %r4;
	setp.ge.s32 	%p2, %r1, %r3;
	or.pred  	%p3, %p2, %p1;
	@%p3 bra 	$L__BB2_2;
	ld.param.u64 	%rd20, [_Z9compute_PPdS_S_ddddii_param_2];
	ld.param.u64 	%rd19, [_Z9compute_PPdS_S_ddddii_param_0];
	cvta.to.global.u64 	%rd4, %rd20;
	cvta.to.global.u64 	%rd5, %rd19;
	cvta.to.global.u64 	%rd6, %rd2;
	mul.lo.s32 	%r11, %r3, %r2;
	add.s32 	%r12, %r11, %r1;
	mul.wide.s32 	%rd7, %r12, 8;
	add.s64 	%rd8, %rd4, %rd7;
	ld.global.f64 	%fd5, [%rd8];
	mul.f64 	%fd6, %fd1, %fd2;
	add.s32 	%r13, %r11, %r2;
	cvt.s64.s32 	%rd9, %r13;
	cvt.s64.s32 	%rd10, %r1;
	add.s64 	%rd11, %rd10, %rd9;
	shl.b64 	%rd12, %rd11, 3;
	add.s64 	%rd13, %rd5, %rd12;
	ld.global.f64 	%fd7, [%rd13+8];
	add.s32 	%r14, %r12, %r2;
	mul.wide.s32 	%rd14, %r14, 8;
	add.s64 	%rd15, %rd5, %rd14;
	ld.global.f64 	%fd8, [%rd15];
	sub.f64 	%fd9, %fd7, %fd8;
	div.rn.f64 	%fd10, %fd9, %fd3;
	add.s32 	%r15, %r12, %r3;
	mul.wide.s32 	%rd16, %r15, 8;
	add.s64 	%rd17, %rd6, %rd16;
	ld.global.f64 	%fd11, [%rd17];
	add.s64 	%rd18, %rd6, %rd7;
	ld.global.f64 	%fd12, [%rd18];
	sub.f64 	%fd13, %fd11, %fd12;
	div.rn.f64 	%fd14, %fd13, %fd4;
	add.f64 	%fd15, %fd10, %fd14;
	mul.f64 	%fd16, %fd6, %fd15;
	sub.f64 	%fd17, %fd5, %fd16;
	st.global.f64 	[%rd8], %fd17;
$L__BB2_2:
	ret;

}
	// .globl	_Z9compute_TPdS_S_S_S_S_ddddii
.visible .entry _Z9compute_TPdS_S_S_S_S_ddddii(
	.param .u64 .ptr .align 1 _Z9compute_TPdS_S_S_S_S_ddddii_param_0,
	.param .u64 .ptr .align 1 _Z9compute_TPdS_S_S_S_S_ddddii_param_1,
	.param .u64 .ptr .align 1 _Z9compute_TPdS_S_S_S_S_ddddii_param_2,
	.param .u64 .ptr .align 1 _Z9compute_TPdS_S_S_S_S_ddddii_param_3,
	.param .u64 .ptr .align 1 _Z9compute_TPdS_S_S_S_S_ddddii_param_4,
	.param .u64 .ptr .align 1 _Z9compute_TPdS_S_S_S_S_ddddii_param_5,
	.param .f64 _Z9compute_TPdS_S_S_S_S_ddddii_param_6,
	.param .f64 _Z9compute_TPdS_S_S_S_S_ddddii_param_7,
	.param .f64 _Z9compute_TPdS_S_S_S_S_ddddii_param_8,
	.param .f64 _Z9compute_TPdS_S_S_S_S_ddddii_param_9,
	.param .u32 _Z9compute_TPdS_S_S_S_S_ddddii_param_10,
	.param .u32 _Z9compute_TPdS_S_S_S_S_ddddii_param_11
)
{
	.reg .pred 	%p<10>;
	.reg .b32 	%r<21>;
	.reg .b64 	%rd<35>;
	.reg .b64 	%fd<42>;

	ld.param.u64 	%rd6, [_Z9compute_TPdS_S_S_S_S_ddddii_param_0];
	ld.param.u64 	%rd7, [_Z9compute_TPdS_S_S_S_S_ddddii_param_1];
	ld.param.u64 	%rd4, [_Z9compute_TPdS_S_S_S_S_ddddii_param_4];
	ld.param.f64 	%fd1, [_Z9compute_TPdS_S_S_S_S_ddddii_param_6];
	ld.param.f64 	%fd2, [_Z9compute_TPdS_S_S_S_S_ddddii_param_8];
	ld.param.f64 	%fd3, [_Z9compute_TPdS_S_S_S_S_ddddii_param_9];
	ld.param.u32 	%r3, [_Z9compute_TPdS_S_S_S_S_ddddii_param_10];
	ld.param.u32 	%r4, [_Z9compute_TPdS_S_S_S_S_ddddii_param_11];
	cvta.to.global.u64 	%rd1, %rd7;
	cvta.to.global.u64 	%rd2, %rd6;
	mov.u32 	%r5, %ctaid.x;
	mov.u32 	%r6, %ntid.x;
	mov.u32 	%r7, %tid.x;
	mad.lo.s32 	%r1, %r5, %r6, %r7;
	mov.u32 	%r8, %ctaid.y;
	mov.u32 	%r9, %ntid.y;
	mov.u32 	%r10, %tid.y;
	mad.lo.s32 	%r2, %r8, %r9, %r10;
	setp.lt.s32 	%p2, %r2, %r4;
	setp.lt.s32 	%p3, %r1, %r3;
	and.pred  	%p1, %p3, %p2;
	not.pred 	%p4, %p1;
	@%p4 bra 	$L__BB3_2;
	ld.param.u64 	%rd33, [_Z9compute_TPdS_S_S_S_S_ddddii_param_3];
	cvta.to.global.u64 	%rd8, %rd33;
	cvta.to.global.u64 	%rd9, %rd4;
	add.f64 	%fd4, %fd1, %fd1;
	add.s32 	%r11, %r3, 1;
	mul.lo.s32 	%r12, %r3, %r2;
	add.s32 	%r13, %r12, %r2;
	cvt.s64.s32 	%rd10, %r13;
	cvt.s64.s32 	%rd11, %r1;
	add.s64 	%rd12, %rd11, %rd10;
	shl.b64 	%rd13, %rd12, 3;
	add.s64 	%rd14, %rd2, %rd13;
	ld.global.f64 	%fd5, [%rd14+8];
	add.s32 	%r14, %r13, %r1;
	mul.wide.s32 	%rd15, %r14, 8;
	add.s64 	%rd16, %rd2, %rd15;
	ld.global.f64 	%fd6, [%rd16];
	sub.f64 	%fd7, %fd5, %fd6;
	div.rn.f64 	%fd8, %fd7, %fd2;
	add.s32 	%r15, %r12, %r1;
	add.s32 	%r16, %r15, %r3;
	mul.wide.s32 	%rd17, %r16, 8;
	add.s64 	%rd18, %rd1, %rd17;
	ld.global.f64 	%fd9, [%rd18];
	mul.wide.s32 	%rd19, %r15, 8;
	add.s64 	%rd20, %rd1, %rd19;
	ld.global.f64 	%fd10, [%rd20];
	sub.f64 	%fd11, %fd9, %fd10;
	div.rn.f64 	%fd12, %fd11, %fd3;
	add.f64 	%fd13, %fd8, %fd12;
	mul.f64 	%fd14, %fd13, 0d0000000000000000;
	sub.f64 	%fd15, %fd8, %fd14;
	mul.f64 	%fd16, %fd4, %fd15;
	add.s64 	%rd21, %rd8, %rd19;
	st.global.f64 	[%rd21], %fd16;
	mul.wide.s32 	%rd22, %r11, 8;
	add.s64 	%rd23, %rd16, %rd22;
	ld.global.f64 	%fd17, [%rd23];
	ld.global.f64 	%fd18, [%rd16];
	sub.f64 	%fd19, %fd17, %fd18;
	div.rn.f64 	%fd20, %fd19, %fd3;
	ld.global.f64 	%fd21, [%rd14+8];
	sub.f64 	%fd22, %fd21, %fd18;
	div.rn.f64 	%fd23, %fd22, %fd2;
	ld.global.f64 	%fd24, [%rd18];
	ld.global.f64 	%fd25, [%rd20];
	sub.f64 	%fd26, %fd24, %fd25;
	div.rn.f64 	%fd27, %fd26, %fd3;
	add.f64 	%fd28, %fd23, %fd27;
	mul.f64 	%fd29, %fd28, 0d0000000000000000;
	sub.f64 	%fd30, %fd20, %fd29;
	mul.f64 	%fd31, %fd4, %fd30;
	add.s64 	%rd24, %rd9, %rd19;
	st.global.f64 	[%rd24], %fd31;
$L__BB3_2:
	setp.gt.s32 	%p5, %r1, 0;
	setp.ne.s32 	%p6, %r2, 0;
	and.pred  	%p7, %p5, %p6;
	and.pred  	%p8, %p7, %p1;
	not.pred 	%p9, %p8;
	@%p9 bra 	$L__BB3_4;
	ld.param.u64 	%rd34, [_Z9compute_TPdS_S_S_S_S_ddddii_param_5];
	mad.lo.s32 	%r17, %r3, %r2, %r1;
	add.s32 	%r18, %r17, %r2;
	mul.wide.s32 	%rd25, %r18, 8;
	add.s64 	%rd26, %rd2, %rd25;
	ld.global.f64 	%fd32, [%rd26];
	not.b32 	%r19, %r3;
	add.s32 	%r20, %r18, %r19;
	mul.wide.s32 	%rd27, %r20, 8;
	add.s64 	%rd28, %rd2, %rd27;
	ld.global.f64 	%fd33, [%rd28];
	sub.f64 	%fd34, %fd32, %fd33;
	div.rn.f64 	%fd35, %fd34, %fd3;
	mul.wide.s32 	%rd29, %r17, 8;
	add.s64 	%rd30, %rd1, %rd29;
	ld.global.f64 	%fd36, [%rd30];
	ld.global.f64 	%fd37, [%rd30+-8];
	sub.f64 	%fd38, %fd36, %fd37;
	div.rn.f64 	%fd39, %fd38, %fd2;
	add.f64 	%fd40, %fd35, %fd39;
	mul.f64 	%fd41, %fd1, %fd40;
	cvta.to.global.u64 	%rd31, %rd34;
	add.s64 	%rd32, %rd31, %rd25;
	st.global.f64 	[%rd32], %fd41;
$L__BB3_4:
	ret;

}


// ===== COMPILED SASS (sm_100) =====

	.target	sm_100

	.elftype	@"ET_EXEC"


//--------------------- .note.nv.tkinfo           --------------------------
	.section	.note.nv.tkinfo,"",@"SHT_NOTE"
	.sectionflags	@"SHF_NOTE_NV_TKINFO"
	.tkinfo
        /*0018*/ 	.word	0x00000002
        /*0030*/ 	.string	""
        /*0030*/ 	.string	"ptxas"
        /*0030*/ 	.string	"Cuda compilation tools, release 13.0, V13.0.88"
        /*0030*/ 	.string	"Build cuda_13.0.r13.0/compiler.36424714_0"
        /*0030*/ 	.string	"-arch sm_100 -m 64 "



//--------------------- .note.nv.cuinfo           --------------------------
	.section	.note.nv.cuinfo,"",@"SHT_NOTE"
	.sectionflags	@"SHF_NOTE_NV_CUINFO"
        /*0018*/ 	.short	0x0002
        /*001a*/ 	.short	0x0064
        /*001c*/ 	.short	0x0082
	.zero		2


//--------------------- .nv.info                  --------------------------
	.section	.nv.info,"",@"SHT_CUDA_INFO"
	.align	4


	//----- nvinfo : EIATTR_REGCOUNT
	.align		4
        /*0000*/ 	.byte	0x04, 0x2f
        /*0002*/ 	.short	(.L_1 - .L_0)
	.align		4
.L_0:
        /*0004*/ 	.word	index@(_Z4initPdS_S_ddddii)
        /*0008*/ 	.word	0x00000014


	//----- nvinfo : EIATTR_FRAME_SIZE
	.align		4
.L_1:
        /*000c*/ 	.byte	0x04, 0x11
        /*000e*/ 	.short	(.L_3 - .L_2)
	.align		4
.L_2:
        /*0010*/ 	.word	index@(_Z4initPdS_S_ddddii)
        /*0014*/ 	.word	0x00000000


	//----- nvinfo : EIATTR_REGCOUNT
	.align		4
.L_3:
        /*0018*/ 	.byte	0x04, 0x2f
        /*001a*/ 	.short	(.L_5 - .L_4)
	.align		4
.L_4:
        /*001c*/ 	.word	index@(_Z9compute_VPdS_S_S_S_S_ddddii)
        /*0020*/ 	.word	0x00000026


	//----- nvinfo : EIATTR_FRAME_SIZE
	.align		4
.L_5:
        /*0024*/ 	.byte	0x04, 0x11
        /*0026*/ 	.short	(.L_7 - .L_6)
	.align		4
.L_6:
        /*0028*/ 	.word	index@($__internal_2_$__cuda_sm20_div_rn_f64_full)
        /*002c*/ 	.word	0x00000000


	//----- nvinfo : EIATTR_FRAME_SIZE
	.align		4
.L_7:
        /*0030*/ 	.byte	0x04, 0x11
        /*0032*/ 	.short	(.L_9 - .L_8)
	.align		4
.L_8:
        /*0034*/ 	.word	index@(_Z9compute_VPdS_S_S_S_S_ddddii)
        /*0038*/ 	.word	0x00000000


	//----- nvinfo : EIATTR_REGCOUNT
	.align		4
.L_9:
        /*003c*/ 	.byte	0x04, 0x2f
        /*003e*/ 	.short	(.L_11 - .L_10)
	.align		4
.L_10:
        /*0040*/ 	.word	index@(_Z9compute_PPdS_S_ddddii)
        /*0044*/ 	.word	0x0000001e


	//----- nvinfo : EIATTR_FRAME_SIZE
	.align		4
.L_11:
        /*0048*/ 	.byte	0x04, 0x11
        /*004a*/ 	.short	(.L_13 - .L_12)
	.align		4
.L_12:
        /*004c*/ 	.word	index@($__internal_1_$__cuda_sm20_div_rn_f64_full)
        /*0050*/ 	.word	0x00000000


	//----- nvinfo : EIATTR_FRAME_SIZE
	.align		4
.L_13:
        /*0054*/ 	.byte	0x04, 0x11
        /*0056*/ 	.short	(.L_15 - .L_14)
	.align		4
.L_14:
        /*0058*/ 	.word	index@(_Z9compute_PPdS_S_ddddii)
        /*005c*/ 	.word	0x00000000


	//----- nvinfo : EIATTR_REGCOUNT
	.align		4
.L_15:
        /*0060*/ 	.byte	0x04, 0x2f
        /*0062*/ 	.short	(.L_17 - .L_16)
	.align		4
.L_16:
        /*0064*/ 	.word	index@(_Z9compute_TPdS_S_S_S_S_ddddii)
        /*0068*/ 	.word	0x00000026


	//----- nvinfo : EIATTR_FRAME_SIZE
	.align		4
.L_17:
        /*006c*/ 	.byte	0x04, 0x11
        /*006e*/ 	.short	(.L_19 - .L_18)
	.align		4
.L_18:
        /*0070*/ 	.word	index@($__internal_0_$__cuda_sm20_div_rn_f64_full)
        /*0074*/ 	.word	0x00000000


	//----- nvinfo : EIATTR_FRAME_SIZE
	.align		4
.L_19:
        /*0078*/ 	.byte	0x04, 0x11
        /*007a*/ 	.short	(.L_21 - .L_20)
	.align		4
.L_20:
        /*007c*/ 	.word	index@(_Z9compute_TPdS_S_S_S_S_ddddii)
        /*0080*/ 	.word	0x00000000


	//----- nvinfo : EIATTR_MIN_STACK_SIZE
	.align		4
.L_21:
        /*0084*/ 	.byte	0x04, 0x12
        /*0086*/ 	.short	(.L_23 - .L_22)
	.align		4
.L_22:
        /*0088*/ 	.word	index@(_Z9compute_TPdS_S_S_S_S_ddddii)
        /*008c*/ 	.word	0x00000000


	//----- nvinfo : EIATTR_MIN_STACK_SIZE
	.align		4
.L_23:
        /*0090*/ 	.byte	0x04, 0x12
        /*0092*/ 	.short	(.L_25 - .L_24)
	.align		4
.L_24:
        /*0094*/ 	.word	index@(_Z9compute_PPdS_S_ddddii)
        /*0098*/ 	.word	0x00000000


	//----- nvinfo : EIATTR_MIN_STACK_SIZE
	.align		4
.L_25:
        /*009c*/ 	.byte	0x04, 0x12
        /*009e*/ 	.short	(.L_27 - .L_26)
	.align		4
.L_26:
        /*00a0*/ 	.word	index@(_Z9compute_VPdS_S_S_S_S_ddddii)
        /*00a4*/ 	.word	0x00000000


	//----- nvinfo : EIATTR_MIN_STACK_SIZE
	.align		4
.L_27:
        /*00a8*/ 	.byte	0x04, 0x12
        /*00aa*/ 	.short	(.L_29 - .L_28)
	.align		4
.L_28:
        /*00ac*/ 	.word	index@(_Z4initPdS_S_ddddii)
        /*00b0*/ 	.word	0x00000000
.L_29:


//--------------------- .nv.compat                --------------------------
	.section	.nv.compat,"",@"SHT_CUDA_COMPAT_INFO"
	.align	4
        /*0000*/ 	.byte	0x02, 0x09, 0x00, 0x00, 0x02, 0x02, 0x01, 0x00, 0x02, 0x05, 0x05, 0x00, 0x03, 0x07, 0x01, 0x01
        /*0010*/ 	.byte	0x02, 0x03, 0x00, 0x00, 0x02, 0x06, 0x01, 0x00, 0x04, 0x0b, 0x08, 0x00, 0x01, 0x00, 0x00, 0x00
        /*0020*/ 	.byte	0x00, 0x00, 0x00, 0x00


//--------------------- .nv.info._Z9compute_TPdS_S_S_S_S_ddddii --------------------------
	.section	.nv.info._Z9compute_TPdS_S_S_S_S_ddddii,"",@"SHT_CUDA_INFO"
	.sectionflags	@""
	.align	4


	//----- nvinfo : EIATTR_CUDA_API_VERSION
	.align		4
        /*0000*/ 	.byte	0x04, 0x37
        /*0002*/ 	.short	(.L_31 - .L_30)
.L_30:
        /*0004*/ 	.word	0x00000082


	//----- nvinfo : EIATTR_KPARAM_INFO
	.align		4
.L_31:
        /*0008*/ 	.byte	0x04, 0x17
        /*000a*/ 	.short	(.L_33 - .L_32)
.L_32:
        /*000c*/ 	.word	0x00000000
        /*0010*/ 	.short	0x000b
        /*0012*/ 	.short	0x0054
        /*0014*/ 	.byte	0x00, 0xf0, 0x11, 0x00


	//----- nvinfo : EIATTR_KPARAM_INFO
	.align		4
.L_33:
        /*0018*/ 	.byte	0x04, 0x17
        /*001a*/ 	.short	(.L_35 - .L_34)
.L_34:
        /*001c*/ 	.word	0x00000000
        /*0020*/ 	.short	0x000a
        /*0022*/ 	.short	0x0050
        /*0024*/ 	.byte	0x00, 0xf0, 0x11, 0x00


	//----- nvinfo : EIATTR_KPARAM_INFO
	.align		4
.L_35:
        /*0028*/ 	.byte	0x04, 0x17
        /*002a*/ 	.short	(.L_37 - .L_36)
.L_36:
        /*002c*/ 	.word	0x00000000
        /*0030*/ 	.short	0x0009
        /*0032*/ 	.short	0x0048
        /*0034*/ 	.byte	0x00, 0xf0, 0x21, 0x00


	//----- nvinfo : EIATTR_KPARAM_INFO
	.align		4
.L_37:
        /*0038*/ 	.byte	0x04, 0x17
        /*003a*/ 	.short	(.L_39 - .L_38)
.L_38:
        /*003c*/ 	.word	0x00000000
        /*0040*/ 	.short	0x0008
        /*0042*/ 	.short	0x0040
        /*0044*/ 	.byte	0x00, 0xf0, 0x21, 0x00


	//----- nvinfo : EIATTR_KPARAM_INFO
	.align		4
.L_39:
        /*0048*/ 	.byte	0x04, 0x17
        /*004a*/ 	.short	(.L_41 - .L_40)
.L_40:
        /*004c*/ 	.word	0x00000000
        /*0050*/ 	.short	0x0007
        /*0052*/ 	.short	0x0038
        /*0054*/ 	.byte	0x00, 0xf0, 0x21, 0x00


	//----- nvinfo : EIATTR_KPARAM_INFO
	.align		4
.L_41:
        /*0058*/ 	.byte	0x04, 0x17
        /*005a*/ 	.short	(.L_43 - .L_42)
.L_42:
        /*005c*/ 	.word	0x00000000
        /*0060*/ 	.short	0x0006
        /*0062*/ 	.short	0x0030
        /*0064*/ 	.byte	0x00, 0xf0, 0x21, 0x00


	//----- nvinfo : EIATTR_KPARAM_INFO
	.align		4
.L_43:
        /*0068*/ 	.byte	0x04, 0x17
        /*006a*/ 	.short	(.L_45 - .L_44)
.L_44:
        /*006c*/ 	.word	0x00000000
        /*0070*/ 	.short	0x0005
        /*0072*/ 	.short	0x0028
        /*0074*/ 	.byte	0x00, 0xf5, 0x21, 0x00


	//----- nvinfo : EIATTR_KPARAM_INFO
	.align		4
.L_45:
        /*0078*/ 	.byte	0x04, 0x17
        /*007a*/ 	.short	(.L_47 - .L_46)
.L_46:
        /*007c*/ 	.word	0x00000000
        /*0080*/ 	.short	0x0004
        /*0082*/ 	.short	0x0020
        /*0084*/ 	.byte	0x00, 0xf5, 0x21, 0x00


	//----- nvinfo : EIATTR_KPARAM_INFO
	.align		4
.L_47:
        /*0088*/ 	.byte	0x04, 0x17
        /*008a*/ 	.short	(.L_49 - .L_48)
.L_48:
        /*008c*/ 	.word	0x00000000
        /*0090*/ 	.short	0x0003
        /*0092*/ 	.short	0x0018
        /*0094*/ 	.byte	0x00, 0xf5, 0x21, 0x00


	//----- nvinfo : EIATTR_KPARAM_INFO
	.align		4
.L_49:
        /*0098*/ 	.byte	0x04, 0x17
        /*009a*/ 	.short	(.L_51 - .L_50)
.L_50:
        /*009c*/ 	.word	0x00000000
        /*00a0*/ 	.short	0x0002
        /*00a2*/ 	.short	0x0010
        /*00a4*/ 	.byte	0x00, 0xf5, 0x21, 0x00


	//----- nvinfo : EIATTR_KPARAM_INFO
	.align		4
.L_51:
        /*00a8*/ 	.byte	0x04, 0x17
        /*00aa*/ 	.short	(.L_53 - .L_52)
.L_52:
        /*00ac*/ 	.word	0x00000000
        /*00b0*/ 	.short	0x0001
        /*00b2*/ 	.short	0x0008
        /*00b4*/ 	.byte	0x00, 0xf5, 0x21, 0x00


	//----- nvinfo : EIATTR_KPARAM_INFO
	.align		4
.L_53:
        /*00b8*/ 	.byte	0x04, 0x17
        /*00ba*/ 	.short	(.L_55 - .L_54)
.L_54:
        /*00bc*/ 	.word	0x00000000
        /*00c0*/ 	.short	0x0000
        /*00c2*/ 	.short	0x0000
        /*00c4*/ 	.byte	0x00, 0xf5, 0x21, 0x00


	//----- nvinfo : EIATTR_SPARSE_MMA_MASK
	.align		4
.L_55:
        /*00c8*/ 	.byte	0x03, 0x50
        /*00ca*/ 	.short	0x0000


	//----- nvinfo : EIATTR_MAXREG_COUNT
	.align		4
        /*00cc*/ 	.byte	0x03, 0x1b
        /*00ce*/ 	.short	0x00ff


	//----- nvinfo : EIATTR_MERCURY_ISA_VERSION
	.align		4
        /*00d0*/ 	.byte	0x03, 0x5f
        /*00d2*/ 	.short	0x0101


	//----- nvinfo : EIATTR_VRC_CTA_INIT_COUNT
	.align		4
        /*00d4*/ 	.byte	0x02, 0x4a
	.zero		1
	.zero		1


	//----- nvinfo : EIATTR_EXIT_INSTR_OFFSETS
	.align		4
        /*00d8*/ 	.byte	0x04, 0x1c
        /*00da*/ 	.short	(.L_57 - .L_56)


	//   ....[0]....
.L_56:
        /*00dc*/ 	.word	0x00000bd0


	//   ....[1]....
        /*00e0*/ 	.word	0x00001050


	//----- nvinfo : EIATTR_CRS_STACK_SIZE
	.align		4
.L_57:
        /*00e4*/ 	.byte	0x04, 0x1e
        /*00e6*/ 	.short	(.L_59 - .L_58)
.L_58:
        /*00e8*/ 	.word	0x00000000


	//----- nvinfo : EIATTR_CBANK_PARAM_SIZE
	.align		4
.L_59:
        /*00ec*/ 	.byte	0x03, 0x19
        /*00ee*/ 	.short	0x0058


	//----- nvinfo : EIATTR_PARAM_CBANK
	.align		4
        /*00f0*/ 	.byte	0x04, 0x0a
        /*00f2*/ 	.short	(.L_61 - .L_60)
	.align		4
.L_60:
        /*00f4*/ 	.word	index@(.nv.constant0._Z9compute_TPdS_S_S_S_S_ddddii)
        /*00f8*/ 	.short	0x0380
        /*00fa*/ 	.short	0x0058


	//----- nvinfo : EIATTR_SW_WAR
	.align		4
.L_61:
        /*00fc*/ 	.byte	0x04, 0x36
        /*00fe*/ 	.short	(.L_63 - .L_62)
.L_62:
        /*0100*/ 	.word	0x00000008
.L_63:


//--------------------- .nv.info._Z9compute_PPdS_S_ddddii --------------------------
	.section	.nv.info._Z9compute_PPdS_S_ddddii,"",@"SHT_CUDA_INFO"
	.sectionflags	@""
	.align	4


	//----- nvinfo : EIATTR_CUDA_API_VERSION
	.align		4
        /*0000*/ 	.byte	0x04, 0x37
        /*0002*/ 	.short	(.L_65 - .L_64)
.L_64:
        /*0004*/ 	.word	0x00000082


	//----- nvinfo : EIATTR_KPARAM_INFO
	.align		4
.L_65:
        /*0008*/ 	.byte	0x04, 0x17
        /*000a*/ 	.short	(.L_67 - .L_66)
.L_66:
        /*000c*/ 	.word	0x00000000
        /*0010*/ 	.short	0x0008
        /*0012*/ 	.short	0x003c
        /*0014*/ 	.byte	0x00, 0xf0, 0x11, 0x00


	//----- nvinfo : EIATTR_KPARAM_INFO
	.align		4
.L_67:
        /*0018*/ 	.byte	0x04, 0x17
        /*001a*/ 	.short	(.L_69 - .L_68)
.L_68:
        /*001c*/ 	.word	0x00000000
        /*0020*/ 	.short	0x0007
        /*0022*/ 	.short	0x0038
        /*0024*/ 	.byte	0x00, 0xf0, 0x11, 0x00


	//----- nvinfo : EIATTR_KPARAM_INFO
	.align		4
.L_69:
        /*0028*/ 	.byte	0x04, 0x17
        /*002a*/ 	.short	(.L_71 - .L_70)
.L_70:
        /*002c*/ 	.word	0x00000000
        /*0030*/ 	.short	0x0006
        /*0032*/ 	.short	0x0030
        /*0034*/ 	.byte	0x00, 0xf0, 0x21, 0x00


	//----- nvinfo : EIATTR_KPARAM_INFO
	.align		4
.L_71:
        /*0038*/ 	.byte	0x04, 0x17
        /*003a*/ 	.short	(.L_73 - .L_72)
.L_72:
        /*003c*/ 	.word	0x00000000
        /*0040*/ 	.short	0x0005
        /*0042*/ 	.short	0x0028
        /*0044*/ 	.byte	0x00, 0xf0, 0x21, 0x00


	//----- nvinfo : EIATTR_KPARAM_INFO
	.align		4
.L_73:
        /*0048*/ 	.byte	0x04, 0x17
        /*004a*/ 	.short	(.L_75 - .L_74)
.L_74:
        /*004c*/ 	.word	0x00000000
        /*0050*/ 	.short	0x0004
        /*0052*/ 	.short	0x0020
        /*0054*/ 	.byte	0x00, 0xf0, 0x21, 0x00


	//----- nvinfo : EIATTR_KPARAM_INFO
	.align		4
.L_75:
        /*0058*/ 	.byte	0x04, 0x17
        /*005a*/ 	.short	(.L_77 - .L_76)
.L_76:
        /*005c*/ 	.word	0x00000000
        /*0060*/ 	.short	0x0003
        /*0062*/ 	.short	0x0018
        /*0064*/ 	.byte	0x00, 0xf0, 0x21, 0x00


	//----- nvinfo : EIATTR_KPARAM_INFO
	.align		4
.L_77:
        /*0068*/ 	.byte	0x04, 0x17
        /*006a*/ 	.short	(.L_79 - .L_78)
.L_78:
        /*006c*/ 	.word	0x00000000
        /*0070*/ 	.short	0x0002
        /*0072*/ 	.short	0x0010
        /*0074*/ 	.byte	0x00, 0xf5, 0x21, 0x00


	//----- nvinfo : EIATTR_KPARAM_INFO
	.align		4
.L_79:
        /*0078*/ 	.byte	0x04, 0x17
        /*007a*/ 	.short	(.L_81 - .L_80)
.L_80:
        /*007c*/ 	.word	0x00000000
        /*0080*/ 	.short	0x0001
        /*0082*/ 	.short	0x0008
        /*0084*/ 	.byte	0x00, 0xf5, 0x21, 0x00


	//----- nvinfo : EIATTR_KPARAM_INFO
	.align		4
.L_81:
        /*0088*/ 	.byte	0x04, 0x17
        /*008a*/ 	.short	(.L_83 - .L_82)
.L_82:
        /*008c*/ 	.word	0x00000000
        /*0090*/ 	.short	0x0000
        /*0092*/ 	.short	0x0000
        /*0094*/ 	.byte	0x00, 0xf5, 0x21, 0x00


	//----- nvinfo : EIATTR_SPARSE_MMA_MASK
	.align		4
.L_83:
        /*0098*/ 	.byte	0x03, 0x50
        /*009a*/ 	.short	0x0000


	//----- nvinfo : EIATTR_MAXREG_COUNT
	.align		4
        /*009c*/ 	.byte	0x03, 0x1b
        /*009e*/ 	.short	0x00ff


	//----- nvinfo : EIATTR_MERCURY_ISA_VERSION
	.align		4
        /*00a0*/ 	.byte	0x03, 0x5f
        /*00a2*/ 	.short	0x0101


	//----- nvinfo : EIATTR_VRC_CTA_INIT_COUNT
	.align		4
        /*00a4*/ 	.byte	0x02, 0x4a
	.zero		1
	.zero		1


	//----- nvinfo : EIATTR_EXIT_INSTR_OFFSETS
	.align		4
        /*00a8*/ 	.byte	0x04, 0x1c
        /*00aa*/ 	.short	(.L_85 - .L_84)


	//   ....[0]....
.L_84:
        /*00ac*/ 	.word	0x000000c0


	//   ....[1]....
        /*00b0*/ 	.word	0x00000630


	//----- nvinfo : EIATTR_CRS_STACK_SIZE
	.align		4
.L_85:
        /*00b4*/ 	.byte	0x04, 0x1e
        /*00b6*/ 	.short	(.L_87 - .L_86)
.L_86:
        /*00b8*/ 	.word	0x00000000


	//----- nvinfo : EIATTR_CBANK_PARAM_SIZE
	.align		4
.L_87:
        /*00bc*/ 	.byte	0x03, 0x19
        /*00be*/ 	.short	0x0040


	//----- nvinfo : EIATTR_PARAM_CBANK
	.align		4
        /*00c0*/ 	.byte	0x04, 0x0a
        /*00c2*/ 	.short	(.L_89 - .L_88)
	.align		4
.L_88:
        /*00c4*/ 	.word	index@(.nv.constant0._Z9compute_PPdS_S_ddddii)
        /*00c8*/ 	.short	0x0380
        /*00ca*/ 	.short	0x0040


	//----- nvinfo : EIATTR_SW_WAR
	.align		4
.L_89:
        /*00cc*/ 	.byte	0x04, 0x36
        /*00ce*/ 	.short	(.L_91 - .L_90)
.L_90:
        /*00d0*/ 	.word	0x00000008
.L_91:


//--------------------- .nv.info._Z9compute_VPdS_S_S_S_S_ddddii --------------------------
	.section	.nv.info._Z9compute_VPdS_S_S_S_S_ddddii,"",@"SHT_CUDA_INFO"
	.sectionflags	@""
	.align	4


	//----- nvinfo : EIATTR_CUDA_API_VERSION
	.align		4
        /*0000*/ 	.byte	0x04, 0x37
        /*0002*/ 	.short	(.L_93 - .L_92)
.L_92:
        /*0004*/ 	.word	0x00000082


	//----- nvinfo : EIATTR_KPARAM_INFO
	.align		4
.L_93:
        /*0008*/ 	.byte	0x04, 0x17
        /*000a*/ 	.short	(.L_95 - .L_94)
.L_94:
        /*000c*/ 	.word	0x00000000
        /*0010*/ 	.short	0x000b
        /*0012*/ 	.short	0x0054
        /*0014*/ 	.byte	0x00, 0xf0, 0x11, 0x00


	//----- nvinfo : EIATTR_KPARAM_INFO
	.align		4
.L_95:
        /*0018*/ 	.byte	0x04, 0x17
        /*001a*/ 	.short	(.L_97 - .L_96)
.L_96:
        /*001c*/ 	.word	0x00000000
        /*0020*/ 	.short	0x000a
        /*0022*/ 	.short	0x0050
        /*0024*/ 	.byte	0x00, 0xf0, 0x11, 0x00


	//----- nvinfo : EIATTR_KPARAM_INFO
	.align		4
.L_97:
        /*0028*/ 	.byte	0x04, 0x17
        /*002a*/ 	.short	(.L_99 - .L_98)
.L_98:
        /*002c*/ 	.word	0x00000000
        /*0030*/ 	.short	0x0009
        /*0032*/ 	.short	0x0048
        /*0034*/ 	.byte	0x00, 0xf0, 0x21, 0x00


	//----- nvinfo : EIATTR_KPARAM_INFO
	.align		4
.L_99:
        /*0038*/ 	.byte	0x04, 0x17
        /*003a*/ 	.short	(.L_101 - .L_100)
.L_100:
        /*003c*/ 	.word	0x00000000
        /*0040*/ 	.short	0x0008
        /*0042*/ 	.short	0x0040
        /*0044*/ 	.byte	0x00, 0xf0, 0x21, 0x00


	//----- nvinfo : EIATTR_KPARAM_INFO
	.align		4
.L_101:
        /*0048*/ 	.byte	0x04, 0x17
        /*004a*/ 	.short	(.L_103 - .L_102)
.L_102:
        /*004c*/ 	.word	0x00000000
        /*0050*/ 	.short	0x0007
        /*0052*/ 	.short	0x0038
        /*0054*/ 	.byte	0x00, 0xf0, 0x21, 0x00


	//----- nvinfo : EIATTR_KPARAM_INFO
	.align		4
.L_103:
        /*0058*/ 	.byte	0x04, 0x17
        /*005a*/ 	.short	(.L_105 - .L_104)
.L_104:
        /*005c*/ 	.word	0x00000000
        /*0060*/ 	.short	0x0006
        /*0062*/ 	.short	0x0030
        /*0064*/ 	.byte	0x00, 0xf0, 0x21, 0x00


	//----- nvinfo : EIATTR_KPARAM_INFO
	.align		4
.L_105:
        /*0068*/ 	.byte	0x04, 0x17
        /*006a*/ 	.short	(.L_107 - .L_106)
.L_106:
        /*006c*/ 	.word	0x00000000
        /*0070*/ 	.short	0x0005
        /*0072*/ 	.short	0x0028
        /*0074*/ 	.byte	0x00, 0xf5, 0x21, 0x00


	//----- nvinfo : EIATTR_KPARAM_INFO
	.align		4
.L_107:
        /*0078*/ 	.byte	0x04, 0x17
        /*007a*/ 	.short	(.L_109 - .L_108)
.L_108:
        /*007c*/ 	.word	0x00000000
        /*0080*/ 	.short	0x0004
        /*0082*/ 	.short	0x0020
        /*0084*/ 	.byte	0x00, 0xf5, 0x21, 0x00


	//----- nvinfo : EIATTR_KPARAM_INFO
	.align		4
.L_109:
        /*0088*/ 	.byte	0x04, 0x17
        /*008a*/ 	.short	(.L_111 - .L_110)
.L_110:
        /*008c*/ 	.word	0x00000000
        /*0090*/ 	.short	0x0003
        /*0092*/ 	.short	0x0018
        /*0094*/ 	.byte	0x00, 0xf5, 0x21, 0x00


	//----- nvinfo : EIATTR_KPARAM_INFO
	.align		4
.L_111:
        /*0098*/ 	.byte	0x04, 0x17
        /*009a*/ 	.short	(.L_113 - .L_112)
.L_112:
        /*009c*/ 	.word	0x00000000
        /*00a0*/ 	.short	0x0002
        /*00a2*/ 	.short	0x0010
        /*00a4*/ 	.byte	0x00, 0xf5, 0x21, 0x00


	//----- nvinfo : EIATTR_KPARAM_INFO
	.align		4
.L_113:
        /*00a8*/ 	.byte	0x04, 0x17
        /*00aa*/ 	.short	(.L_115 - .L_114)
.L_114:
        /*00ac*/ 	.word	0x00000000
        /*00b0*/ 	.short	0x0001
        /*00b2*/ 	.short	0x0008
        /*00b4*/ 	.byte	0x00, 0xf5, 0x21, 0x00


	//----- nvinfo : EIATTR_KPARAM_INFO
	.align		4
.L_115:
        /*00b8*/ 	.byte	0x04, 0x17
        /*00ba*/ 	.short	(.L_117 - .L_116)
.L_116:
        /*00bc*/ 	.word	0x00000000
        /*00c0*/ 	.short	0x0000
        /*00c2*/ 	.short	0x0000
        /*00c4*/ 	.byte	0x00, 0xf5, 0x21, 0x00


	//----- nvinfo : EIATTR_SPARSE_MMA_MASK
	.align		4
.L_117:
        /*00c8*/ 	.byte	0x03, 0x50
        /*00ca*/ 	.short	0x0000


	//----- nvinfo : EIATTR_MAXREG_COUNT
	.align		4
        /*00cc*/ 	.byte	0x03, 0x1b
        /*00ce*/ 	.short	0x00ff


	//----- nvinfo : EIATTR_MERCURY_ISA_VERSION
	.align		4
        /*00d0*/ 	.byte	0x03, 0x5f
        /*00d2*/ 	.short	0x0101


	//----- nvinfo : EIATTR_VRC_CTA_INIT_COUNT
	.align		4
        /*00d4*/ 	.byte	0x02, 0x4a
	.zero		1
	.zero		1


	//----- nvinfo : EIATTR_EXIT_INSTR_OFFSETS
	.align		4
        /*00d8*/ 	.byte	0x04, 0x1c
        /*00da*/ 	.short	(.L_119 - .L_118)


	//   ....[0]....
.L_118:
        /*00dc*/ 	.word	0x00000990


	//   ....[1]....
        /*00e0*/ 	.word	0x00001260


	//----- nvinfo : EIATTR_CRS_STACK_SIZE
	.align		4
.L_119:
        /*00e4*/ 	.byte	0x04, 0x1e
        /*00e6*/ 	.short	(.L_121 - .L_120)
.L_120:
        /*00e8*/ 	.word	0x00000000


	//----- nvinfo : EIATTR_CBANK_PARAM_SIZE
	.align		4
.L_121:
        /*00ec*/ 	.byte	0x03, 0x19
        /*00ee*/ 	.short	0x0058


	//----- nvinfo : EIATTR_PARAM_CBANK
	.align		4
        /*00f0*/ 	.byte	0x04, 0x0a
        /*00f2*/ 	.short	(.L_123 - .L_122)
	.align		4
.L_122:
        /*00f4*/ 	.word	index@(.nv.constant0._Z9compute_VPdS_S_S_S_S_ddddii)
        /*00f8*/ 	.short	0x0380
        /*00fa*/ 	.short	0x0058


	//----- nvinfo : EIATTR_SW_WAR
	.align		4
.L_123:
        /*00fc*/ 	.byte	0x04, 0x36
        /*00fe*/ 	.short	(.L_125 - .L_124)
.L_124:
        /*0100*/ 	.word	0x00000008
.L_125:


//--------------------- .nv.info._Z4initPdS_S_ddddii --------------------------
	.section	.nv.info._Z4initPdS_S_ddddii,"",@"SHT_CUDA_INFO"
	.sectionflags	@""
	.align	4


	//----- nvinfo : EIATTR_CUDA_API_VERSION
	.align		4
        /*0000*/ 	.byte	0x04, 0x37
        /*0002*/ 	.short	(.L_127 - .L_126)
.L_126:
        /*0004*/ 	.word	0x00000082


	//----- nvinfo : EIATTR_KPARAM_INFO
	.align		4
.L_127:
        /*0008*/ 	.byte	0x04, 0x17
        /*000a*/ 	.short	(.L_129 - .L_128)
.L_128:
        /*000c*/ 	.word	0x00000000
        /*0010*/ 	.short	0x0008
        /*0012*/ 	.short	0x003c
        /*0014*/ 	.byte	0x00, 0xf0, 0x11, 0x00


	//----- nvinfo : EIATTR_KPARAM_INFO
	.align		4
.L_129:
        /*0018*/ 	.byte	0x04, 0x17
        /*001a*/ 	.short	(.L_131 - .L_130)
.L_130:
        /*001c*/ 	.word	0x00000000
        /*0020*/ 	.short	0x0007
        /*0022*/ 	.short	0x0038
        /*0024*/ 	.byte	0x00, 0xf0, 0x11, 0x00


	//----- nvinfo : EIATTR_KPARAM_INFO
	.align		4
.L_131:
        /*0028*/ 	.byte	0x04, 0x17
        /*002a*/ 	.short	(.L_133 - .L_132)
.L_132:
        /*002c*/ 	.word	0x00000000
        /*0030*/ 	.short	0x0006
        /*0032*/ 	.short	0x0030
        /*0034*/ 	.byte	0x00, 0xf0, 0x21, 0x00


	//----- nvinfo : EIATTR_KPARAM_INFO
	.align		4
.L_133:
        /*0038*/ 	.byte	0x04, 0x17
        /*003a*/ 	.short	(.L_135 - .L_134)
.L_134:
        /*003c*/ 	.word	0x00000000
        /*0040*/ 	.short	0x0005
        /*0042*/ 	.short	0x0028
        /*0044*/ 	.byte	0x00, 0xf0, 0x21, 0x00


	//----- nvinfo : EIATTR_KPARAM_INFO
	.align		4
.L_135:
        /*0048*/ 	.byte	0x04, 0x17
        /*004a*/ 	.short	(.L_137 - .L_136)
.L_136:
        /*004c*/ 	.word	0x00000000
        /*0050*/ 	.short	0x0004
        /*0052*/ 	.short	0x0020
        /*0054*/ 	.byte	0x00, 0xf0, 0x21, 0x00


	//----- nvinfo : EIATTR_KPARAM_INFO
	.align		4
.L_137:
        /*0058*/ 	.byte	0x04, 0x17
        /*005a*/ 	.short	(.L_139 - .L_138)
.L_138:
        /*005c*/ 	.word	0x00000000
        /*0060*/ 	.short	0x0003
        /*0062*/ 	.short	0x0018
        /*0064*/ 	.byte	0x00, 0xf0, 0x21, 0x00


	//----- nvinfo : EIATTR_KPARAM_INFO
	.align		4
.L_139:
        /*0068*/ 	.byte	0x04, 0x17
        /*006a*/ 	.short	(.L_141 - .L_140)
.L_140:
        /*006c*/ 	.word	0x00000000
        /*0070*/ 	.short	0x0002
        /*0072*/ 	.short	0x0010
        /*0074*/ 	.byte	0x00, 0xf5, 0x21, 0x00


	//----- nvinfo : EIATTR_KPARAM_INFO
	.align		4
.L_141:
        /*0078*/ 	.byte	0x04, 0x17
        /*007a*/ 	.short	(.L_143 - .L_142)
.L_142:
        /*007c*/ 	.word	0x00000000
        /*0080*/ 	.short	0x0001
        /*0082*/ 	.short	0x0008
        /*0084*/ 	.byte	0x00, 0xf5, 0x21, 0x00


	//----- nvinfo : EIATTR_KPARAM_INFO
	.align		4
.L_143:
        /*0088*/ 	.byte	0x04, 0x17
        /*008a*/ 	.short	(.L_145 - .L_144)
.L_144:
        /*008c*/ 	.word	0x00000000
        /*0090*/ 	.short	0x0000
        /*0092*/ 	.short	0x0000
        /*0094*/ 	.byte	0x00, 0xf5, 0x21, 0x00


	//----- nvinfo : EIATTR_SPARSE_MMA_MASK
	.align		4
.L_145:
        /*0098*/ 	.byte	0x03, 0x50
        /*009a*/ 	.short	0x0000


	//----- nvinfo : EIATTR_MAXREG_COUNT
	.align		4
        /*009c*/ 	.byte	0x03, 0x1b
        /*009e*/ 	.short	0x00ff


	//----- nvinfo : EIATTR_MERCURY_ISA_VERSION
	.align		4
        /*00a0*/ 	.byte	0x03, 0x5f
        /*00a2*/ 	.short	0x0101


	//----- nvinfo : EIATTR_VRC_CTA_INIT_COUNT
	.align		4
        /*00a4*/ 	.byte	0x02, 0x4a
	.zero		1
	.zero		1


	//----- nvinfo : EIATTR_EXIT_INSTR_OFFSETS
	.align		4
        /*00a8*/ 	.byte	0x04, 0x1c
        /*00aa*/ 	.short	(.L_147 - .L_146)


	//   ....[0]....
.L_146:
        /*00ac*/ 	.word	0x000000c0


	//   ....[1]....
        /*00b0*/ 	.word	0x00000610


	//----- nvinfo : EIATTR_CRS_STACK_SIZE
	.align		4
.L_147:
        /*00b4*/ 	.byte	0x04, 0x1e
        /*00b6*/ 	.short	(.L_149 - .L_148)
.L_148:
        /*00b8*/ 	.word	0x00000000


	//----- nvinfo : EIATTR_CBANK_PARAM_SIZE
	.align		4
.L_149:
        /*00bc*/ 	.byte	0x03, 0x19
        /*00be*/ 	.short	0x0040


	//----- nvinfo : EIATTR_PARAM_CBANK
	.align		4
        /*00c0*/ 	.byte	0x04, 0x0a
        /*00c2*/ 	.short	(.L_151 - .L_150)
	.align		4
.L_150:
        /*00c4*/ 	.word	index@(.nv.constant0._Z4initPdS_S_ddddii)
        /*00c8*/ 	.short	0x0380
        /*00ca*/ 	.short	0x0040


	//----- nvinfo : EIATTR_SW_WAR
	.align		4
.L_151:
        /*00cc*/ 	.byte	0x04, 0x36
        /*00ce*/ 	.short	(.L_153 - .L_152)
.L_152:
        /*00d0*/ 	.word	0x00000008
.L_153:


//--------------------- .nv.callgraph             --------------------------
	.section	.nv.callgraph,"",@"SHT_CUDA_CALLGRAPH"
	.align	4
	.sectionentsize	8
	.align		4
        /*0000*/ 	.word	0x00000000
	.align		4
        /*0004*/ 	.word	0xffffffff
	.align		4
        /*0008*/ 	.word	0x00000000
	.align		4
        /*000c*/ 	.word	0xfffffffe
	.align		4
        /*0010*/ 	.word	0x00000000
	.align		4
        /*0014*/ 	.word	0xfffffffd
	.align		4
        /*0018*/ 	.word	0x00000000
	.align		4
        /*001c*/ 	.word	0xfffffffc


//--------------------- .text._Z9compute_TPdS_S_S_S_S_ddddii --------------------------
	.section	.text._Z9compute_TPdS_S_S_S_S_ddddii,"ax",@progbits
	.align	128
        .global         _Z9compute_TPdS_S_S_S_S_ddddii
        .type           _Z9compute_TPdS_S_S_S_S_ddddii,@function
        .size           _Z9compute_TPdS_S_S_S_S_ddddii,(.L_x_57 - _Z9compute_TPdS_S_S_S_S_ddddii)
        .other          _Z9compute_TPdS_S_S_S_S_ddddii,@"STO_CUDA_ENTRY STV_DEFAULT"
_Z9compute_TPdS_S_S_S_S_ddddii:
.text._Z9compute_TPdS_S_S_S_S_ddddii:
[----:B------:R-:W-:Y:S01]  /*0000*/  LDC R1, c[0x0][0x37c] ;  /* 0x0000df00ff017b82 */ /* 0x000fe20000000800 */
[----:B------:R-:W0:Y:S07]  /*0010*/  S2R R0, SR_TID.Y ;  /* 0x0000000000007919 */ /* 0x000e2e0000002200 */
[----:B------:R-:W1:Y:S01]  /*0020*/  LDC R6, c[0x0][0x360] ;  /* 0x0000d800ff067b82 */ /* 0x000e620000000800 */
[----:B------:R-:W2:Y:S01]  /*0030*/  LDCU.64 UR8, c[0x0][0x3d0] ;  /* 0x00007a00ff0877ac */ /* 0x000ea20008000a00 */
[----:B------:R-:W-:Y:S01]  /*0040*/  BSSY.RECONVERGENT B0, `(.L_x_0) ;  /* 0x00000b5000007945 */ /* 0x000fe20003800200 */
[----:B------:R-:W1:Y:S01]  /*0050*/  S2R R3, SR_TID.X ;  /* 0x0000000000037919 */ /* 0x000e620000002100 */
[----:B------:R-:W3:Y:S04]  /*0060*/  LDCU.64 UR6, c[0x0][0x358] ;  /* 0x00006b00ff0677ac */ /* 0x000ee80008000a00 */
[----:B------:R-:W0:Y:S08]  /*0070*/  S2UR UR5, SR_CTAID.Y ;  /* 0x00000000000579c3 */ /* 0x000e300000002600 */
[----:B------:R-:W0:Y:S08]  /*0080*/  LDC R7, c[0x0][0x364] ;  /* 0x0000d900ff077b82 */ /* 0x000e300000000800 */
[----:B------:R-:W1:Y:S01]  /*0090*/  S2UR UR4, SR_CTAID.X ;  /* 0x00000000000479c3 */ /* 0x000e620000002500 */
[----:B0-----:R-:W-:-:S05]  /*00a0*/  IMAD R7, R7, UR5, R0 ;  /* 0x0000000507077c24 */ /* 0x001fca000f8e0200 */
[----:B--2---:R-:W-:Y:S01]  /*00b0*/  ISETP.GE.AND P0, PT, R7, UR9, PT ;  /* 0x0000000907007c0c */ /* 0x004fe2000bf06270 */
[----:B-1----:R-:W-:-:S05]  /*00c0*/  IMAD R6, R6, UR4, R3 ;  /* 0x0000000406067c24 */ /* 0x002fca000f8e0203 */
[----:B------:R-:W-:-:S13]  /*00d0*/  ISETP.LT.AND P0, PT, R6, UR8, !P0 ;  /* 0x0000000806007c0c */ /* 0x000fda000c701270 */
[----:B---3--:R-:W-:Y:S05]  /*00e0*/  @!P0 BRA `(.L_x_1) ;  /* 0x0000000800a88947 */ /* 0x008fea0003800000 */
[----:B------:R-:W0:Y:S01]  /*00f0*/  LDC.64 R30, c[0x0][0x380] ;  /* 0x0000e000ff1e7b82 */ /* 0x000e220000000a00 */
[----:B------:R-:W1:Y:S01]  /*0100*/  LDCU.64 UR4, c[0x0][0x380] ;  /* 0x00007000ff0477ac */ /* 0x000e620008000a00 */
[----:B------:R-:W-:Y:S01]  /*0110*/  IMAD R3, R7, UR8, R7 ;  /* 0x0000000807037c24 */ /* 0x000fe2000f8e0207 */
[----:B------:R-:W-:-:S03]  /*0120*/  SHF.R.S32.HI R0, RZ, 0x1f, R6 ;  /* 0x0000001fff007819 */ /* 0x000fc60000011406 */
[C---:B------:R-:W-:Y:S01]  /*0130*/  IMAD.IADD R5, R6.reuse, 0x1, R3 ;  /* 0x0000000106057824 */ /* 0x040fe200078e0203 */
[----:B------:R-:W-:Y:S01]  /*0140*/  IADD3 R2, P1, PT, R6, R3, RZ ;  /* 0x0000000306027210 */ /* 0x000fe20007f3e0ff */
[----:B------:R-:W2:Y:S03]  /*0150*/  LDC.64 R14, c[0x0][0x3c0] ;  /* 0x0000f000ff0e7b82 */ /* 0x000ea60000000a00 */
[----:B------:R-:W-:Y:S02]  /*0160*/  LEA.HI.X.SX32 R3, R3, R0, 0x1, P1 ;  /* 0x0000000003037211 */ /* 0x000fe400008f0eff */
[C---:B-1----:R-:W-:Y:S01]  /*0170*/  LEA R8, P1, R2.reuse, UR4, 0x3 ;  /* 0x0000000402087c11 */ /* 0x042fe2000f8218ff */
[----:B------:R-:W1:Y:S03]  /*0180*/  LDCU UR4, c[0x0][0x3c4] ;  /* 0x00007880ff0477ac */ /* 0x000e660008000800 */
[----:B------:R-:W-:Y:S01]  /*0190*/  LEA.HI.X R9, R2, UR5, R3, 0x3, P1 ;  /* 0x0000000502097c11 */ /* 0x000fe200088f1c03 */
[----:B0-----:R-:W-:-:S04]  /*01a0*/  IMAD.WIDE R30, R5, 0x8, R30 ;  /* 0x00000008051e7825 */ /* 0x001fc800078e021e */
[----:B------:R-:W3:Y:S04]  /*01b0*/  LDG.E.64 R2, desc[UR6][R8.64+0x8] ;  /* 0x0000080608027981 */ /* 0x000ee8000c1e1b00 */
[----:B------:R-:W3:Y:S01]  /*01c0*/  LDG.E.64 R4, desc[UR6][R30.64] ;  /* 0x000000061e047981 */ /* 0x000ee2000c1e1b00 */
[----:B-1----:R-:W2:Y:S01]  /*01d0*/  MUFU.RCP64H R11, UR4 ;  /* 0x00000004000b7d08 */ /* 0x002ea20008001800 */
[----:B------:R-:W-:-:S06]  /*01e0*/  IMAD.MOV.U32 R10, RZ, RZ, 0x1 ;  /* 0x00000001ff0a7424 */ /* 0x000fcc00078e00ff */
[----:B--2---:R-:W-:-:S08]  /*01f0*/  DFMA R12, R10, -R14, 1 ;  /* 0x3ff000000a0c742b */ /* 0x004fd0000000080e */
[----:B------:R-:W-:-:S08]  /*0200*/  DFMA R12, R12, R12, R12 ;  /* 0x0000000c0c0c722b */ /* 0x000fd0000000000c */
[----:B------:R-:W-:-:S08]  /*0210*/  DFMA R12, R10, R12, R10 ;  /* 0x0000000c0a0c722b */ /* 0x000fd0000000000a */
[----:B------:R-:W-:-:S08]  /*0220*/  DFMA R10, R12, -R14, 1 ;  /* 0x3ff000000c0a742b */ /* 0x000fd0000000080e */
[----:B------:R-:W-:Y:S01]  /*0230*/  DFMA R10, R12, R10, R12 ;  /* 0x0000000a0c0a722b */ /* 0x000fe2000000000c */
[----:B------:R-:W-:Y:S01]  /*0240*/  BSSY.RECONVERGENT B1, `(.L_x_2) ;  /* 0x0000010000017945 */ /* 0x000fe20003800200 */
[----:B---3--:R-:W-:-:S08]  /*0250*/  DADD R20, R2, -R4 ;  /* 0x0000000002147229 */ /* 0x008fd00000000804 */
[----:B------:R-:W-:-:S08]  /*0260*/  DMUL R2, R20, R10 ;  /* 0x0000000a14027228 */ /* 0x000fd00000000000 */
[----:B------:R-:W-:-:S08]  /*0270*/  DFMA R4, R2, -R14, R20 ;  /* 0x8000000e0204722b */ /* 0x000fd00000000014 */
[----:B------:R-:W-:Y:S01]  /*0280*/  DFMA R2, R10, R4, R2 ;  /* 0x000000040a02722b */ /* 0x000fe20000000002 */
[----:B------:R-:W-:-:S09]  /*0290*/  FSETP.GEU.AND P2, PT, |R21|, 6.5827683646048100446e-37, PT ;  /* 0x036000001500780b */ /* 0x000fd20003f4e200 */
[----:B------:R-:W-:-:S05]  /*02a0*/  FFMA R0, RZ, UR4, R3 ;  /* 0x00000004ff007c23 */ /* 0x000fca0008000003 */
[----:B------:R-:W-:-:S13]  /*02b0*/  FSETP.GT.AND P1, PT, |R0|, 1.469367938527859385e-39, PT ;  /* 0x001000000000780b */ /* 0x000fda0003f24200 */
[----:B------:R-:W-:Y:S05]  /*02c0*/  @P1 BRA P2, `(.L_x_3) ;  /* 0x00000000001c1947 */ /* 0x000fea0001000000 */
[----:B------:R-:W0:Y:S01]  /*02d0*/  LDCU.64 UR4, c[0x0][0x3c0] ;  /* 0x00007800ff0477ac */ /* 0x000e220008000a00 */
[----:B------:R-:W-:Y:S01]  /*02e0*/  MOV R32, 0x320 ;  /* 0x0000032000207802 */ /* 0x000fe20000000f00 */
[----:B0-----:R-:W-:Y:S02]  /*02f0*/  IMAD.U32 R18, RZ, RZ, UR4 ;  /* 0x00000004ff127e24 */ /* 0x001fe4000f8e00ff */
[----:B------:R-:W-:-:S07]  /*0300*/  IMAD.U32 R19, RZ, RZ, UR5 ;  /* 0x00000005ff137e24 */ /* 0x000fce000f8e00ff */
[----:B------:R-:W-:Y:S05]  /*0310*/  CALL.REL.NOINC `($__internal_0_$__cuda_sm20_div_rn_f64_full) ;  /* 0x0000000c00507944 */ /* 0x000fea0003c00000 */
[----:B------:R-:W-:Y:S02]  /*0320*/  IMAD.MOV.U32 R2, RZ, RZ, R4 ;  /* 0x000000ffff027224 */ /* 0x000fe400078e0004 */
[----:B------:R-:W-:-:S07]  /*0330*/  IMAD.MOV.U32 R3, RZ, RZ, R17 ;  /* 0x000000ffff037224 */ /* 0x000fce00078e0011 */
.L_x_3:
[----:B------:R-:W-:Y:S05]  /*0340*/  BSYNC.RECONVERGENT B1 ;  /* 0x0000000000017941 */ /* 0x000fea0003800200 */
.L_x_2:
[----:B------:R-:W0:Y:S01]  /*0350*/  LDC R0, c[0x0][0x3d0] ;  /* 0x0000f400ff007b82 */ /* 0x000e220000000800 */
[----:B------:R-:W1:Y:S07]  /*0360*/  LDCU UR4, c[0x0][0x3cc] ;  /* 0x00007980ff0477ac */ /* 0x000e6e0008000800 */
[----:B------:R-:W2:Y:S01]  /*0370*/  LDC.64 R12, c[0x0][0x388] ;  /* 0x0000e200ff0c7b82 */ /* 0x000ea20000000a00 */
[----:B0-----:R-:W-:-:S04]  /*0380*/  IMAD R5, R7, R0, R6 ;  /* 0x0000000007057224 */ /* 0x001fc800078e0206 */
[C---:B------:R-:W-:Y:S02]  /*0390*/  IMAD.IADD R15, R5.reuse, 0x1, R0 ;  /* 0x00000001050f7824 */ /* 0x040fe400078e0200 */
[----:B--2---:R-:W-:-:S04]  /*03a0*/  IMAD.WIDE R10, R5, 0x8, R12 ;  /* 0x00000008050a7825 */ /* 0x004fc800078e020c */
[----:B------:R-:W-:Y:S01]  /*03b0*/  IMAD.WIDE R12, R15, 0x8, R12 ;  /* 0x000000080f0c7825 */ /* 0x000fe200078e020c */
[----:B------:R-:W2:Y:S01]  /*03c0*/  LDG.E.64 R16, desc[UR6][R10.64] ;  /* 0x000000060a107981 */ /* 0x000ea2000c1e1b00 */
[----:B------:R-:W0:Y:S03]  /*03d0*/  LDC.64 R14, c[0x0][0x3c8] ;  /* 0x0000f200ff0e7b82 */ /* 0x000e260000000a00 */
[----:B------:R-:W2:Y:S01]  /*03e0*/  LDG.E.64 R20, desc[UR6][R12.64] ;  /* 0x000000060c147981 */ /* 0x000ea2000c1e1b00 */
[----:B-1----:R-:W0:Y:S01]  /*03f0*/  MUFU.RCP64H R19, UR4 ;  /* 0x0000000400137d08 */ /* 0x002e220008001800 */
[----:B------:R-:W-:Y:S01]  /*0400*/  MOV R18, 0x1 ;  /* 0x0000000100127802 */ /* 0x000fe20000000f00 */
[----:B------:R-:W-:Y:S01]  /*0410*/  BSSY.RECONVERGENT B1, `(.L_x_4) ;  /* 0x0000017000017945 */ /* 0x000fe20003800200 */
[----:B------:R-:W-:-:S04]  /*0420*/  VIADD R35, R0, 0x1 ;  /* 0x0000000100237836 */ /* 0x000fc80000000000 */
[----:B0-----:R-:W-:-:S08]  /*0430*/  DFMA R22, R18, -R14, 1 ;  /* 0x3ff000001216742b */ /* 0x001fd0000000080e */
[----:B------:R-:W-:-:S08]  /*0440*/  DFMA R22, R22, R22, R22 ;  /* 0x000000161616722b */ /* 0x000fd00000000016 */
[----:B------:R-:W-:-:S08]  /*0450*/  DFMA R22, R18, R22, R18 ;  /* 0x000000161216722b */ /* 0x000fd00000000012 */
[----:B------:R-:W-:-:S08]  /*0460*/  DFMA R18, R22, -R14, 1 ;  /* 0x3ff000001612742b */ /* 0x000fd0000000080e */
[----:B------:R-:W-:Y:S01]  /*0470*/  DFMA R18, R22, R18, R22 ;  /* 0x000000121612722b */ /* 0x000fe20000000016 */
[----:B------:R-:W0:Y:S01]  /*0480*/  LDC.64 R22, c[0x0][0x3b0] ;  /* 0x0000ec00ff167b82 */ /* 0x000e220000000a00 */
[----:B--2---:R-:W-:-:S08]  /*0490*/  DADD R20, R20, -R16 ;  /* 0x0000000014147229 */ /* 0x004fd00000000810 */
[----:B------:R-:W-:Y:S02]  /*04a0*/  DMUL R16, R20, R18 ;  /* 0x0000001214107228 */ /* 0x000fe40000000000 */
[----:B------:R-:W-:-:S06]  /*04b0*/  FSETP.GEU.AND P2, PT, |R21|, 6.5827683646048100446e-37, PT ;  /* 0x036000001500780b */ /* 0x000fcc0003f4e200 */
[----:B------:R-:W-:-:S08]  /*04c0*/  DFMA R14, R16, -R14, R20 ;  /* 0x8000000e100e722b */ /* 0x000fd00000000014 */
[----:B------:R-:W-:Y:S02]  /*04d0*/  DFMA R16, R18, R14, R16 ;  /* 0x0000000e1210722b */ /* 0x000fe40000000010 */
[----:B0-----:R-:W-:-:S08]  /*04e0*/  DADD R14, R22, R22 ;  /* 0x00000000160e7229 */ /* 0x001fd00000000016 */
        /* <DEDUP_REMOVED lines=8> */
[----:B------:R-:W-:-:S07]  /*0570*/  IMAD.MOV.U32 R16, RZ, RZ, R4 ;  /* 0x000000ffff107224 */ /* 0x000fce00078e0004 */
.L_x_5:
[----:B------:R-:W-:Y:S05]  /*0580*/  BSYNC.RECONVERGENT B1 ;  /* 0x0000000000017941 */ /* 0x000fea0003800200 */
.L_x_4:
[----:B------:R-:W0:Y:S01]  /*0590*/  LDC.64 R18, c[0x0][0x398] ;  /* 0x0000e600ff127b82 */ /* 0x000e220000000a00 */
[--C-:B------:R-:W-:Y:S01]  /*05a0*/  DADD R16, R16, R2.reuse ;  /* 0x0000000010107229 */ /* 0x100fe20000000002 */
[----:B------:R-:W1:Y:S06]  /*05b0*/  LDCU UR4, c[0x0][0x3cc] ;  /* 0x00007980ff0477ac */ /* 0x000e6c0008000800 */
[----:B------:R-:W2:Y:S01]  /*05c0*/  LDC.64 R22, c[0x0][0x3c8] ;  /* 0x0000f200ff167b82 */ /* 0x000ea20000000a00 */
[----:B------:R-:W-:-:S08]  /*05d0*/  DFMA R16, -RZ, R16, R2 ;  /* 0x00000010ff10722b */ /* 0x000fd00000000102 */
[----:B------:R-:W-:Y:S01]  /*05e0*/  DMUL R16, R16, R14 ;  /* 0x0000000e10107228 */ /* 0x000fe20000000000 */
[----:B0-----:R-:W-:-:S04]  /*05f0*/  IMAD.WIDE R2, R5, 0x8, R18 ;  /* 0x0000000805027825 */ /* 0x001fc800078e0212 */
[----:B------:R-:W-:Y:S02]  /*0600*/  IMAD.WIDE R18, R35, 0x8, R30 ;  /* 0x0000000823127825 */ /* 0x000fe400078e021e */
[----:B------:R0:W-:Y:S04]  /*0610*/  STG.E.64 desc[UR6][R2.64], R16 ;  /* 0x0000001002007986 */ /* 0x0001e8000c101b06 */
        /* <DEDUP_REMOVED lines=11> */
[----:B0-----:R-:W-:-:S08]  /*06d0*/  DMUL R2, R26, R20 ;  /* 0x000000141a027228 */ /* 0x001fd00000000000 */
        /* <DEDUP_REMOVED lines=8> */
[----:B0-----:R-:W-:Y:S01]  /*0760*/  IMAD.U32 R18, RZ, RZ, UR4 ;  /* 0x00000004ff127e24 */ /* 0x001fe2000f8e00ff */
[----:B------:R-:W-:-:S07]  /*0770*/  MOV R19, UR5 ;  /* 0x0000000500137c02 */ /* 0x000fce0008000f00 */
[----:B------:R-:W-:Y:S05]  /*0780*/  CALL.REL.NOINC `($__internal_0_$__cuda_sm20_div_rn_f64_full) ;  /* 0x0000000800347944 */ /* 0x000fea0003c00000 */
[----:B------:R-:W-:Y:S02]  /*0790*/  IMAD.MOV.U32 R2, RZ, RZ, R4 ;  /* 0x000000ffff027224 */ /* 0x000fe400078e0004 */
[----:B------:R-:W-:-:S07]  /*07a0*/  IMAD.MOV.U32 R3, RZ, RZ, R17 ;  /* 0x000000ffff037224 */ /* 0x000fce00078e0011 */
.L_x_7:
[----:B------:R-:W-:Y:S05]  /*07b0*/  BSYNC.RECONVERGENT B1 ;  /* 0x0000000000017941 */ /* 0x000fea0003800200 */
.L_x_6:
[----:B------:R-:W2:Y:S01]  /*07c0*/  LDG.E.64 R8, desc[UR6][R8.64+0x8] ;  /* 0x0000080608087981 */ /* 0x000ea2000c1e1b00 */
[----:B------:R-:W0:Y:S01]  /*07d0*/  LDCU UR4, c[0x0][0x3c4] ;  /* 0x00007880ff0477ac */ /* 0x000e220008000800 */
[----:B------:R-:W1:Y:S01]  /*07e0*/  LDC.64 R18, c[0x0][0x3c0] ;  /* 0x0000f000ff127b82 */ /* 0x000e620000000a00 */
[----:B------:R-:W-:Y:S01]  /*07f0*/  IMAD.MOV.U32 R16, RZ, RZ, 0x1 ;  /* 0x00000001ff107424 */ /* 0x000fe200078e00ff */
[----:B------:R-:W-:Y:S01]  /*0800*/  BSSY.RECONVERGENT B1, `(.L_x_8) ;  /* 0x0000016000017945 */ /* 0x000fe20003800200 */
[----:B0-----:R-:W1:Y:S04]  /*0810*/  MUFU.RCP64H R17, UR4 ;  /* 0x0000000400117d08 */ /* 0x001e680008001800 */
[----:B-1----:R-:W-:-:S08]  /*0820*/  DFMA R20, R16, -R18, 1 ;  /* 0x3ff000001014742b */ /* 0x002fd00000000812 */
[----:B------:R-:W-:-:S08]  /*0830*/  DFMA R20, R20, R20, R20 ;  /* 0x000000141414722b */ /* 0x000fd00000000014 */
[----:B------:R-:W-:-:S08]  /*0840*/  DFMA R16, R16, R20, R16 ;  /* 0x000000141010722b */ /* 0x000fd00000000010 */
[----:B------:R-:W-:-:S08]  /*0850*/  DFMA R22, R16, -R18, 1 ;  /* 0x3ff000001016742b */ /* 0x000fd00000000812 */
[----:B------:R-:W-:Y:S02]  /*0860*/  DFMA R22, R16, R22, R16 ;  /* 0x000000161016722b */ /* 0x000fe40000000010 */
[----:B--2---:R-:W-:-:S08]  /*0870*/  DADD R20, -R30, R8 ;  /* 0x000000001e147229 */ /* 0x004fd00000000108 */
[----:B------:R-:W-:Y:S02]  /*0880*/  DMUL R8, R22, R20 ;  /* 0x0000001416087228 */ /* 0x000fe40000000000 */
[----:B------:R-:W-:-:S06]  /*0890*/  FSETP.GEU.AND P2, PT, |R21|, 6.5827683646048100446e-37, PT ;  /* 0x036000001500780b */ /* 0x000fcc0003f4e200 */
[----:B------:R-:W-:-:S08]  /*08a0*/  DFMA R16, R8, -R18, R20 ;  /* 0x800000120810722b */ /* 0x000fd00000000014 */
[----:B------:R-:W-:-:S10]  /*08b0*/  DFMA R8, R22, R16, R8 ;  /* 0x000000101608722b */ /* 0x000fd40000000008 */
        /* <DEDUP_REMOVED lines=8> */
[----:B------:R-:W-:Y:S01]  /*0940*/  IMAD.MOV.U32 R8, RZ, RZ, R4 ;  /* 0x000000ffff087224 */ /* 0x000fe200078e0004 */
[----:B------:R-:W-:-:S07]  /*0950*/  MOV R9, R17 ;  /* 0x0000001100097202 */ /* 0x000fce0000000f00 */
.L_x_9:
[----:B------:R-:W-:Y:S05]  /*0960*/  BSYNC.RECONVERGENT B1 ;  /* 0x0000000000017941 */ /* 0x000fea0003800200 */
.L_x_8:
[----:B------:R-:W2:Y:S01]  /*0970*/  LDG.E.64 R12, desc[UR6][R12.64] ;  /* 0x000000060c0c7981 */ /* 0x000ea2000c1e1b00 */
[----:B------:R-:W0:Y:S01]  /*0980*/  LDCU UR4, c[0x0][0x3cc] ;  /* 0x00007980ff0477ac */ /* 0x000e220008000800 */
[----:B------:R-:W1:Y:S02]  /*0990*/  LDC.64 R18, c[0x0][0x3c8] ;  /* 0x0000f200ff127b82 */ /* 0x000e640000000a00 */
[----:B------:R-:W2:Y:S01]  /*09a0*/  LDG.E.64 R10, desc[UR6][R10.64] ;  /* 0x000000060a0a7981 */ /* 0x000ea2000c1e1b00 */
        /* <DEDUP_REMOVED lines=8> */
[----:B--2---:R-:W-:-:S08]  /*0a30*/  DADD R20, R12, -R10 ;  /* 0x000000000c147229 */ /* 0x004fd0000000080a */
        /* <DEDUP_REMOVED lines=14> */
.L_x_11:
[----:B------:R-:W-:Y:S05]  /*0b20*/  BSYNC.RECONVERGENT B1 ;  /* 0x0000000000017941 */ /* 0x000fea0003800200 */
.L_x_10:
[----:B------:R-:W0:Y:S01]  /*0b30*/  LDC.64 R12, c[0x0][0x3a0] ;  /* 0x0000e800ff0c7b82 */ /* 0x000e220000000a00 */
[----:B------:R-:W-:-:S08]  /*0b40*/  DADD R8, R10, R8 ;  /* 0x000000000a087229 */ /* 0x000fd00000000008 */
[----:B------:R-:W-:-:S08]  /*0b50*/  DFMA R8, -RZ, R8, R2 ;  /* 0x00000008ff08722b */ /* 0x000fd00000000102 */
[----:B------:R-:W-:Y:S01]  /*0b60*/  DMUL R8, R8, R14 ;  /* 0x0000000e08087228 */ /* 0x000fe20000000000 */
[----:B0-----:R-:W-:-:S06]  /*0b70*/  IMAD.WIDE R2, R5, 0x8, R12 ;  /* 0x0000000805027825 */ /* 0x001fcc00078e020c */
[----:B------:R0:W-:Y:S04]  /*0b80*/  STG.E.64 desc[UR6][R2.64], R8 ;  /* 0x0000000802007986 */ /* 0x0001e8000c101b06 */
.L_x_1:
[----:B------:R-:W-:Y:S05]  /*0b90*/  BSYNC.RECONVERGENT B0 ;  /* 0x0000000000007941 */ /* 0x000fea0003800200 */
.L_x_0:
[----:B------:R-:W-:-:S04]  /*0ba0*/  ISETP.NE.AND P1, PT, R7, RZ, PT ;  /* 0x000000ff0700720c */ /* 0x000fc80003f25270 */
[----:B------:R-:W-:-:S04]  /*0bb0*/  ISETP.GT.AND P1, PT, R6, RZ, P1 ;  /* 0x000000ff0600720c */ /* 0x000fc80000f24270 */
[----:B------:R-:W-:-:S13]  /*0bc0*/  PLOP3.LUT P1, PT, P1, P0, PT, 0x80, 0x8 ;  /* 0x000000000008781c */ /* 0x000fda0000f21070 */
[----:B------:R-:W-:Y:S05]  /*0bd0*/  @!P1 EXIT ;  /* 0x000000000000994d */ /* 0x000fea0003800000 */
[----:B------:R-:W1:Y:S01]  /*0be0*/  LDCU UR4, c[0x0][0x3d0] ;  /* 0x00007a00ff0477ac */ /* 0x000e620008000800 */
[----:B------:R-:W0:Y:S08]  /*0bf0*/  LDC.64 R4, c[0x0][0x380] ;  /* 0x0000e000ff047b82 */ /* 0x000e300000000a00 */
[----:B------:R-:W2:Y:S01]  /*0c00*/  LDC.64 R10, c[0x0][0x3c8] ;  /* 0x0000f200ff0a7b82 */ /* 0x000ea20000000a00 */
[----:B-1----:R-:W-:Y:S01]  /*0c10*/  IMAD R6, R7, UR4, R6 ;  /* 0x0000000407067c24 */ /* 0x002fe2000f8e0206 */
[----:B------:R-:W-:-:S03]  /*0c20*/  ULOP3.LUT UR4, URZ, UR4, URZ, 0x33, !UPT ;  /* 0x00000004ff047292 */ /* 0x000fc6000f8e33ff */
[----:B------:R-:W-:-:S04]  /*0c30*/  IMAD.IADD R7, R7, 0x1, R6 ;  /* 0x0000000107077824 */ /* 0x000fc800078e0206 */
[C---:B0-----:R-:W-:Y:S01]  /*0c40*/  IMAD.WIDE R2, R7.reuse, 0x8, R4 ;  /* 0x0000000807027825 */ /* 0x041fe200078e0204 */
[----:B------:R-:W-:-:S03]  /*0c50*/  IADD3 R9, PT, PT, R7, UR4, RZ ;  /* 0x0000000407097c10 */ /* 0x000fc6000fffe0ff */
[----:B------:R-:W0:Y:S02]  /*0c60*/  LDCU UR4, c[0x0][0x3cc] ;  /* 0x00007980ff0477ac */ /* 0x000e240008000800 */
[----:B------:R-:W-:Y:S01]  /*0c70*/  IMAD.WIDE R4, R9, 0x8, R4 ;  /* 0x0000000809047825 */ /* 0x000fe200078e0204 */
[----:B------:R-:W3:Y:S05]  /*0c80*/  LDG.E.64 R2, desc[UR6][R2.64] ;  /* 0x0000000602027981 */ /* 0x000eea000c1e1b00 */
[----:B------:R-:W3:Y:S01]  /*0c90*/  LDG.E.64 R4, desc[UR6][R4.64] ;  /* 0x0000000604047981 */ /* 0x000ee2000c1e1b00 */
[----:B------:R-:W-:Y:S01]  /*0ca0*/  IMAD.MOV.U32 R8, RZ, RZ, 0x1 ;  /* 0x00000001ff087424 */ /* 0x000fe200078e00ff */
[----:B------:R-:W-:Y:S01]  /*0cb0*/  BSSY.RECONVERGENT B0, `(.L_x_12) ;  /* 0x0000016000007945 */ /* 0x000fe20003800200 */
[----:B0-----:R-:W2:Y:S04]  /*0cc0*/  MUFU.RCP64H R9, UR4 ;  /* 0x0000000400097d08 */ /* 0x001ea80008001800 */
[----:B--2---:R-:W-:-:S08]  /*0cd0*/  DFMA R12, R8, -R10, 1 ;  /* 0x3ff00000080c742b */ /* 0x004fd0000000080a */
[----:B------:R-:W-:-:S08]  /*0ce0*/  DFMA R12, R12, R12, R12 ;  /* 0x0000000c0c0c722b */ /* 0x000fd0000000000c */
[----:B------:R-:W-:-:S08]  /*0cf0*/  DFMA R12, R8, R12, R8 ;  /* 0x0000000c080c722b */ /* 0x000fd00000000008 */
[----:B------:R-:W-:-:S08]  /*0d00*/  DFMA R8, R12, -R10, 1 ;  /* 0x3ff000000c08742b */ /* 0x000fd0000000080a */
[----:B------:R-:W-:Y:S02]  /*0d10*/  DFMA R8, R12, R8, R12 ;  /* 0x000000080c08722b */ /* 0x000fe4000000000c */
[----:B---3--:R-:W-:-:S08]  /*0d20*/  DADD R20, R2, -R4 ;  /* 0x0000000002147229 */ /* 0x008fd00000000804 */
        /* <DEDUP_REMOVED lines=14> */
.L_x_13:
[----:B------:R-:W-:Y:S05]  /*0e10*/  BSYNC.RECONVERGENT B0 ;  /* 0x0000000000007941 */ /* 0x000fea0003800200 */
.L_x_12:
[----:B------:R-:W0:Y:S01]  /*0e20*/  LDC.64 R4, c[0x0][0x388] ;  /* 0x0000e200ff047b82 */ /* 0x000e220000000a00 */
[----:B------:R-:W1:Y:S07]  /*0e30*/  LDCU UR4, c[0x0][0x3c4] ;  /* 0x00007880ff0477ac */ /* 0x000e6e0008000800 */
[----:B------:R-:W2:Y:S01]  /*0e40*/  LDC.64 R14, c[0x0][0x3c0] ;  /* 0x0000f000ff0e7b82 */ /* 0x000ea20000000a00 */
[----:B0-----:R-:W-:-:S05]  /*0e50*/  IMAD.WIDE R10, R6, 0x8, R4 ;  /* 0x00000008060a7825 */ /* 0x001fca00078e0204 */
[----:B------:R-:W3:Y:S04]  /*0e60*/  LDG.E.64 R4, desc[UR6][R10.64] ;  /* 0x000000060a047981 */ /* 0x000ee8000c1e1b00 */
[----:B------:R-:W3:Y:S01]  /*0e70*/  LDG.E.64 R8, desc[UR6][R10.64+-0x8] ;  /* 0xfffff8060a087981 */ /* 0x000ee2000c1e1b00 */
[----:B-1----:R-:W2:Y:S01]  /*0e80*/  MUFU.RCP64H R13, UR4 ;  /* 0x00000004000d7d08 */ /* 0x002ea20008001800 */
[----:B------:R-:W-:Y:S01]  /*0e90*/  IMAD.MOV.U32 R12, RZ, RZ, 0x1 ;  /* 0x00000001ff0c7424 */ /* 0x000fe200078e00ff */
[----:B------:R-:W-:Y:S05]  /*0ea0*/  BSSY.RECONVERGENT B0, `(.L_x_14) ;  /* 0x0000014000007945 */ /* 0x000fea0003800200 */
        /* <DEDUP_REMOVED lines=14> */
[----:B------:R-:W-:Y:S02]  /*0f90*/  MOV R32, 0xfd0 ;  /* 0x00000fd000207802 */ /* 0x000fe40000000f00 */
[----:B0-----:R-:W-:Y:S01]  /*0fa0*/  MOV R18, UR4 ;  /* 0x0000000400127c02 */ /* 0x001fe20008000f00 */
[----:B------:R-:W-:-:S07]  /*0fb0*/  IMAD.U32 R19, RZ, RZ, UR5 ;  /* 0x00000005ff137e24 */ /* 0x000fce000f8e00ff */
[----:B------:R-:W-:Y:S05]  /*0fc0*/  CALL.REL.NOINC `($__internal_0_$__cuda_sm20_div_rn_f64_full) ;  /* 0x0000000000247944 */ /* 0x000fea0003c00000 */
[----:B------:R-:W-:-:S07]  /*0fd0*/  IMAD.MOV.U32 R5, RZ, RZ, R17 ;  /* 0x000000ffff057224 */ /* 0x000fce00078e0011 */
.L_x_15:
[----:B------:R-:W-:Y:S05]  /*0fe0*/  BSYNC.RECONVERGENT B0 ;  /* 0x0000000000007941 */ /* 0x000fea0003800200 */
.L_x_14:
[----:B------:R-:W0:Y:S01]  /*0ff0*/  LDC.64 R8, c[0x0][0x3a8] ;  /* 0x0000ea00ff087b82 */ /* 0x000e220000000a00 */
[----:B------:R-:W1:Y:S01]  /*1000*/  LDCU.64 UR4, c[0x0][0x3b0] ;  /* 0x00007600ff0477ac */ /* 0x000e620008000a00 */
[----:B------:R-:W-:-:S08]  /*1010*/  DADD R2, R4, R2 ;  /* 0x0000000004027229 */ /* 0x000fd00000000002 */
[----:B-1----:R-:W-:Y:S01]  /*1020*/  DMUL R2, R2, UR4 ;  /* 0x0000000402027c28 */ /* 0x002fe20008000000 */
[----:B0-----:R-:W-:-:S06]  /*1030*/  IMAD.WIDE R4, R7, 0x8, R8 ;  /* 0x0000000807047825 */ /* 0x001fcc00078e0208 */
[----:B------:R-:W-:Y:S01]  /*1040*/  STG.E.64 desc[UR6][R4.64], R2 ;  /* 0x0000000204007986 */ /* 0x000fe2000c101b06 */
[----:B------:R-:W-:Y:S05]  /*1050*/  EXIT ;  /* 0x000000000000794d */ /* 0x000fea0003800000 */
        .weak           $__internal_0_$__cuda_sm20_div_rn_f64_full
        .type           $__internal_0_$__cuda_sm20_div_rn_f64_full,@function
        .size           $__internal_0_$__cuda_sm20_div_rn_f64_full,(.L_x_57 - $__internal_0_$__cuda_sm20_div_rn_f64_full)
$__internal_0_$__cuda_sm20_div_rn_f64_full:
[C---:B------:R-:W-:Y:S01]  /*1060*/  FSETP.GEU.AND P1, PT, |R19|.reuse, 1.469367938527859385e-39, PT ;  /* 0x001000001300780b */ /* 0x040fe20003f2e200 */
[----:B------:R-:W-:Y:S01]  /*1070*/  IMAD.MOV.U32 R24, RZ, RZ, 0x1 ;  /* 0x00000001ff187424 */ /* 0x000fe200078e00ff */
[----:B------:R-:W-:Y:S01]  /*1080*/  LOP3.LUT R16, R19, 0x800fffff, RZ, 0xc0, !PT ;  /* 0x800fffff13107812 */ /* 0x000fe200078ec0ff */
[----:B------:R-:W-:Y:S01]  /*1090*/  IMAD.MOV.U32 R0, RZ, RZ, 0x1ca00000 ;  /* 0x1ca00000ff007424 */ /* 0x000fe200078e00ff */
[C---:B------:R-:W-:Y:S01]  /*10a0*/  FSETP.GEU.AND P3, PT, |R21|.reuse, 1.469367938527859385e-39, PT ;  /* 0x001000001500780b */ /* 0x040fe20003f6e200 */
[----:B------:R-:W-:Y:S01]  /*10b0*/  BSSY.RECONVERGENT B2, `(.L_x_16) ;  /* 0x0000052000027945 */ /* 0x000fe20003800200 */
[----:B------:R-:W-:Y:S01]  /*10c0*/  LOP3.LUT R17, R16, 0x3ff00000, RZ, 0xfc, !PT ;  /* 0x3ff0000010117812 */ /* 0x000fe200078efcff */
[----:B------:R-:W-:Y:S01]  /*10d0*/  IMAD.MOV.U32 R16, RZ, RZ, R18 ;  /* 0x000000ffff107224 */ /* 0x000fe200078e0012 */
[----:B------:R-:W-:Y:S02]  /*10e0*/  LOP3.LUT R4, R21, 0x7ff00000, RZ, 0xc0, !PT ;  /* 0x7ff0000015047812 */ /* 0x000fe400078ec0ff */
[----:B------:R-:W-:-:S03]  /*10f0*/  LOP3.LUT R33, R19, 0x7ff00000, RZ, 0xc0, !PT ;  /* 0x7ff0000013217812 */ /* 0x000fc600078ec0ff */
[----:B------:R-:W-:Y:S01]  /*1100*/  @!P1 DMUL R16, R18, 8.98846567431157953865e+307 ;  /* 0x7fe0000012109828 */ /* 0x000fe20000000000 */
[----:B------:R-:W-:-:S03]  /*1110*/  ISETP.GE.U32.AND P2, PT, R4, R33, PT ;  /* 0x000000210400720c */ /* 0x000fc60003f46070 */
[----:B------:R-:W-:Y:S02]  /*1120*/  @!P3 LOP3.LUT R23, R19, 0x7ff00000, RZ, 0xc0, !PT ;  /* 0x7ff000001317b812 */ /* 0x000fe400078ec0ff */
[----:B------:R-:W0:Y:S01]  /*1130*/  MUFU.RCP64H R25, R17 ;  /* 0x0000001100197308 */ /* 0x000e220000001800 */
[----:B------:R-:W-:Y:S02]  /*1140*/  @!P3 MOV R28, RZ ;  /* 0x000000ff001cb202 */ /* 0x000fe40000000f00 */
[----:B------:R-:W-:Y:S02]  /*1150*/  @!P3 ISETP.GE.U32.AND P4, PT, R4, R23, PT ;  /* 0x000000170400b20c */ /* 0x000fe40003f86070 */
[----:B------:R-:W-:Y:S02]  /*1160*/  SEL R23, R0, 0x63400000, !P2 ;  /* 0x6340000000177807 */ /* 0x000fe40005000000 */
[----:B------:R-:W-:Y:S02]  /*1170*/  @!P1 LOP3.LUT R33, R17, 0x7ff00000, RZ, 0xc0, !PT ;  /* 0x7ff0000011219812 */ /* 0x000fe400078ec0ff */
[----:B------:R-:W-:Y:S01]  /*1180*/  LOP3.LUT R23, R23, 0x800fffff, R21, 0xf8, !PT ;  /* 0x800fffff17177812 */ /* 0x000fe200078ef815 */
[----:B0-----:R-:W-:-:S08]  /*1190*/  DFMA R26, R24, -R16, 1 ;  /* 0x3ff00000181a742b */ /* 0x001fd00000000810 */
[----:B------:R-:W-:-:S08]  /*11a0*/  DFMA R26, R26, R26, R26 ;  /* 0x0000001a1a1a722b */ /* 0x000fd0000000001a */
[----:B------:R-:W-:Y:S01]  /*11b0*/  DFMA R26, R24, R26, R24 ;  /* 0x0000001a181a722b */ /* 0x000fe20000000018 */
[----:B------:R-:W-:-:S04]  /*11c0*/  @!P3 SEL R25, R0, 0x63400000, !P4 ;  /* 0x634000000019b807 */ /* 0x000fc80006000000 */
[----:B------:R-:W-:-:S03]  /*11d0*/  @!P3 LOP3.LUT R22, R25, 0x80000000, R21, 0xf8, !PT ;  /* 0x800000001916b812 */ /* 0x000fc600078ef815 */
[----:B------:R-:W-:Y:S01]  /*11e0*/  DFMA R24, R26, -R16, 1 ;  /* 0x3ff000001a18742b */ /* 0x000fe20000000810 */
[----:B------:R-:W-:Y:S01]  /*11f0*/  @!P3 LOP3.LUT R29, R22, 0x100000, RZ, 0xfc, !PT ;  /* 0x00100000161db812 */ /* 0x000fe200078efcff */
[----:B------:R-:W-:-:S06]  /*1200*/  IMAD.MOV.U32 R22, RZ, RZ, R20 ;  /* 0x000000ffff167224 */ /* 0x000fcc00078e0014 */
[----:B------:R-:W-:Y:S02]  /*1210*/  DFMA R24, R26, R24, R26 ;  /* 0x000000181a18722b */ /* 0x000fe4000000001a */
[----:B------:R-:W-:-:S08]  /*1220*/  @!P3 DFMA R22, R22, 2, -R28 ;  /* 0x400000001616b82b */ /* 0x000fd0000000081c */
[----:B------:R-:W-:-:S08]  /*1230*/  DMUL R26, R24, R22 ;  /* 0x00000016181a7228 */ /* 0x000fd00000000000 */
[----:B------:R-:W-:-:S08]  /*1240*/  DFMA R28, R26, -R16, R22 ;  /* 0x800000101a1c722b */ /* 0x000fd00000000016 */
[----:B------:R-:W-:Y:S01]  /*1250*/  DFMA R28, R24, R28, R26 ;  /* 0x0000001c181c722b */ /* 0x000fe2000000001a */
[----:B------:R-:W-:Y:S01]  /*1260*/  IMAD.MOV.U32 R24, RZ, RZ, R4 ;  /* 0x000000ffff187224 */ /* 0x000fe200078e0004 */
[----:B------:R-:W-:-:S05]  /*1270*/  @!P3 LOP3.LUT R24, R23, 0x7ff00000, RZ, 0xc0, !PT ;  /* 0x7ff000001718b812 */ /* 0x000fca00078ec0ff */
[----:B------:R-:W-:-:S05]  /*1280*/  VIADD R25, R24, 0xffffffff ;  /* 0xffffffff18197836 */ /* 0x000fca0000000000 */
[----:B------:R-:W-:Y:S01]  /*1290*/  ISETP.GT.U32.AND P1, PT, R25, 0x7feffffe, PT ;  /* 0x7feffffe1900780c */ /* 0x000fe20003f24070 */
[----:B------:R-:W-:-:S05]  /*12a0*/  VIADD R25, R33, 0xffffffff ;  /* 0xffffffff21197836 */ /* 0x000fca0000000000 */
[----:B------:R-:W-:-:S13]  /*12b0*/  ISETP.GT.U32.OR P1, PT, R25, 0x7feffffe, P1 ;  /* 0x7feffffe1900780c */ /* 0x000fda0000f24470 */
[----:B------:R-:W-:Y:S05]  /*12c0*/  @P1 BRA `(.L_x_17) ;  /* 0x00000000006c1947 */ /* 0x000fea0003800000 */
[----:B------:R-:W-:-:S04]  /*12d0*/  LOP3.LUT R21, R19, 0x7ff00000, RZ, 0xc0, !PT ;  /* 0x7ff0000013157812 */ /* 0x000fc800078ec0ff */
[CC--:B------:R-:W-:Y:S02]  /*12e0*/  VIADDMNMX R20, R4.reuse, -R21.reuse, 0xb9600000, !PT ;  /* 0xb960000004147446 */ /* 0x0c0fe40007800915 */
[----:B------:R-:W-:Y:S02]  /*12f0*/  ISETP.GE.U32.AND P1, PT, R4, R21, PT ;  /* 0x000000150400720c */ /* 0x000fe40003f26070 */
[----:B------:R-:W-:Y:S02]  /*1300*/  VIMNMX R20, PT, PT, R20, 0x46a00000, PT ;  /* 0x46a0000014147848 */ /* 0x000fe40003fe0100 */
[----:B------:R-:W-:-:S05]  /*1310*/  SEL R21, R0, 0x63400000, !P1 ;  /* 0x6340000000157807 */ /* 0x000fca0004800000 */
[----:B------:R-:W-:Y:S02]  /*1320*/  IMAD.IADD R0, R20, 0x1, -R21 ;  /* 0x0000000114007824 */ /* 0x000fe400078e0a15 */
[----:B------:R-:W-:Y:S02]  /*1330*/  IMAD.MOV.U32 R20, RZ, RZ, RZ ;  /* 0x000000ffff147224 */ /* 0x000fe400078e00ff */
[----:B------:R-:W-:-:S06]  /*1340*/  VIADD R21, R0, 0x7fe00000 ;  /* 0x7fe0000000157836 */ /* 0x000fcc0000000000 */
[----:B------:R-:W-:-:S10]  /*1350*/  DMUL R26, R28, R20 ;  /* 0x000000141c1a7228 */ /* 0x000fd40000000000 */
[----:B------:R-:W-:-:S13]  /*1360*/  FSETP.GTU.AND P1, PT, |R27|, 1.469367938527859385e-39, PT ;  /* 0x001000001b00780b */ /* 0x000fda0003f2c200 */
[----:B------:R-:W-:Y:S05]  /*1370*/  @P1 BRA `(.L_x_18) ;  /* 0x0000000000941947 */ /* 0x000fea0003800000 */
[----:B------:R-:W-:Y:S01]  /*1380*/  DFMA R16, R28, -R16, R22 ;  /* 0x800000101c10722b */ /* 0x000fe20000000016 */
[----:B------:R-:W-:-:S09]  /*1390*/  MOV R20, RZ ;  /* 0x000000ff00147202 */ /* 0x000fd20000000f00 */
[C---:B------:R-:W-:Y:S02]  /*13a0*/  FSETP.NEU.AND P1, PT, R17.reuse, RZ, PT ;  /* 0x000000ff1100720b */ /* 0x040fe40003f2d000 */
[----:B------:R-:W-:-:S04]  /*13b0*/  LOP3.LUT R19, R17, 0x80000000, R19, 0x48, !PT ;  /* 0x8000000011137812 */ /* 0x000fc800078e4813 */
[----:B------:R-:W-:-:S07]  /*13c0*/  LOP3.LUT R21, R19, R21, RZ, 0xfc, !PT ;  /* 0x0000001513157212 */ /* 0x000fce00078efcff */
[----:B------:R-:W-:Y:S05]  /*13d0*/  @!P1 BRA `(.L_x_18) ;  /* 0x00000000007c9947 */ /* 0x000fea0003800000 */
[----:B------:R-:W-:Y:S01]  /*13e0*/  IMAD.MOV R17, RZ, RZ, -R0 ;  /* 0x000000ffff117224 */ /* 0x000fe200078e0a00 */
[----:B------:R-:W-:Y:S01]  /*13f0*/  DMUL.RP R20, R28, R20 ;  /* 0x000000141c147228 */ /* 0x000fe20000008000 */
[----:B------:R-:W-:-:S06]  /*1400*/  IMAD.MOV.U32 R16, RZ, RZ, RZ ;  /* 0x000000ffff107224 */ /* 0x000fcc00078e00ff */
[----:B------:R-:W-:-:S03]  /*1410*/  DFMA R16, R26, -R16, R28 ;  /* 0x800000101a10722b */ /* 0x000fc6000000001c */
[----:B------:R-:W-:-:S03]  /*1420*/  LOP3.LUT R19, R21, R19, RZ, 0x3c, !PT ;  /* 0x0000001315137212 */ /* 0x000fc600078e3cff */
[----:B------:R-:W-:-:S04]  /*1430*/  IADD3 R16, PT, PT, -R0, -0x43300000, RZ ;  /* 0xbcd0000000107810 */ /* 0x000fc80007ffe1ff */
[----:B------:R-:W-:-:S04]  /*1440*/  FSETP.NEU.AND P1, PT, |R17|, R16, PT ;  /* 0x000000101100720b */ /* 0x000fc80003f2d200 */
[----:B------:R-:W-:Y:S02]  /*1450*/  FSEL R26, R20, R26, !P1 ;  /* 0x0000001a141a7208 */ /* 0x000fe40004800000 */
[----:B------:R-:W-:Y:S01]  /*1460*/  FSEL R27, R19, R27, !P1 ;  /* 0x0000001b131b7208 */ /* 0x000fe20004800000 */
[----:B------:R-:W-:Y:S06]  /*1470*/  BRA `(.L_x_18) ;  /* 0x0000000000547947 */ /* 0x000fec0003800000 */
.L_x_17:
[----:B------:R-:W-:-:S14]  /*1480*/  DSETP.NAN.AND P1, PT, R20, R20, PT ;  /* 0x000000141400722a */ /* 0x000fdc0003f28000 */
[----:B------:R-:W-:Y:S05]  /*1490*/  @P1 BRA `(.L_x_19) ;  /* 0x0000000000441947 */ /* 0x000fea0003800000 */
[----:B------:R-:W-:-:S14]  /*14a0*/  DSETP.NAN.AND P1, PT, R18, R18, PT ;  /* 0x000000121200722a */ /* 0x000fdc0003f28000 */
[----:B------:R-:W-:Y:S05]  /*14b0*/  @P1 BRA `(.L_x_20) ;  /* 0x0000000000301947 */ /* 0x000fea0003800000 */
[----:B------:R-:W-:Y:S01]  /*14c0*/  ISETP.NE.AND P1, PT, R24, R33, PT ;  /* 0x000000211800720c */ /* 0x000fe20003f25270 */
[----:B------:R-:W-:Y:S02]  /*14d0*/  IMAD.MOV.U32 R26, RZ, RZ, 0x0 ;  /* 0x00000000ff1a7424 */ /* 0x000fe400078e00ff */
[----:B------:R-:W-:-:S10]  /*14e0*/  IMAD.MOV.U32 R27, RZ, RZ, -0x80000 ;  /* 0xfff80000ff1b7424 */ /* 0x000fd400078e00ff */
[----:B------:R-:W-:Y:S05]  /*14f0*/  @!P1 BRA `(.L_x_18) ;  /* 0x0000000000349947 */ /* 0x000fea0003800000 */
[----:B------:R-:W-:Y:S02]  /*1500*/  ISETP.NE.AND P1, PT, R24, 0x7ff00000, PT ;  /* 0x7ff000001800780c */ /* 0x000fe40003f25270 */
[----:B------:R-:W-:Y:S02]  /*1510*/  LOP3.LUT R27, R21, 0x80000000, R19, 0x48, !PT ;  /* 0x80000000151b7812 */ /* 0x000fe400078e4813 */
[----:B------:R-:W-:-:S13]  /*1520*/  ISETP.EQ.OR P1, PT, R33, RZ, !P1 ;  /* 0x000000ff2100720c */ /* 0x000fda0004f22670 */
[----:B------:R-:W-:Y:S01]  /*1530*/  @P1 LOP3.LUT R0, R27, 0x7ff00000, RZ, 0xfc, !PT ;  /* 0x7ff000001b001812 */ /* 0x000fe200078efcff */
[----:B------:R-:W-:Y:S02]  /*1540*/  @!P1 IMAD.MOV.U32 R26, RZ, RZ, RZ ;  /* 0x000000ffff1a9224 */ /* 0x000fe400078e00ff */
[----:B------:R-:W-:Y:S01]  /*1550*/  @P1 IMAD.MOV.U32 R26, RZ, RZ, RZ ;  /* 0x000000ffff1a1224 */ /* 0x000fe200078e00ff */
[----:B------:R-:W-:Y:S01]  /*1560*/  @P1 MOV R27, R0 ;  /* 0x00000000001b1202 */ /* 0x000fe20000000f00 */
[----:B------:R-:W-:Y:S06]  /*1570*/  BRA `(.L_x_18) ;  /* 0x0000000000147947 */ /* 0x000fec0003800000 */
.L_x_20:
[----:B------:R-:W-:Y:S01]  /*1580*/  LOP3.LUT R27, R19, 0x80000, RZ, 0xfc, !PT ;  /* 0x00080000131b7812 */ /* 0x000fe200078efcff */
[----:B------:R-:W-:Y:S01]  /*1590*/  IMAD.MOV.U32 R26, RZ, RZ, R18 ;  /* 0x000000ffff1a7224 */ /* 0x000fe200078e0012 */
[----:B------:R-:W-:Y:S06]  /*15a0*/  BRA `(.L_x_18) ;  /* 0x0000000000087947 */ /* 0x000fec0003800000 */
.L_x_19:
[----:B------:R-:W-:Y:S01]  /*15b0*/  LOP3.LUT R27, R21, 0x80000, RZ, 0xfc, !PT ;  /* 0x00080000151b7812 */ /* 0x000fe200078efcff */
[----:B------:R-:W-:-:S07]  /*15c0*/  IMAD.MOV.U32 R26, RZ, RZ, R20 ;  /* 0x000000ffff1a7224 */ /* 0x000fce00078e0014 */
.L_x_18:
[----:B------:R-:W-:Y:S05]  /*15d0*/  BSYNC.RECONVERGENT B2 ;  /* 0x0000000000027941 */ /* 0x000fea0003800200 */
.L_x_16:
[----:B------:R-:W-:Y:S02]  /*15e0*/  IMAD.MOV.U32 R33, RZ, RZ, 0x0 ;  /* 0x00000000ff217424 */ /* 0x000fe400078e00ff */
[----:B------:R-:W-:Y:S02]  /*15f0*/  IMAD.MOV.U32 R4, RZ, RZ, R26 ;  /* 0x000000ffff047224 */ /* 0x000fe400078e001a */
[----:B------:R-:W-:Y:S01]  /*1600*/  IMAD.MOV.U32 R17, RZ, RZ, R27 ;  /* 0x000000ffff117224 */ /* 0x000fe200078e001b */
[----:B------:R-:W-:Y:S06]  /*1610*/  RET.REL.NODEC R32 `(_Z9compute_TPdS_S_S_S_S_ddddii) ;  /* 0xffffffe820787950 */ /* 0x000fec0003c3ffff */
.L_x_21:
[----:B------:R-:W-:-:S00]  /*1620*/  BRA `(.L_x_21) ;  /* 0xfffffffc00fc7947 */ /* 0x000fc0000383ffff */
[----:B------:R-:W-:-:S00]  /*1630*/  NOP ;  /* 0x0000000000007918 */ /* 0x000fc00000000000 */
        /* <DEDUP_REMOVED lines=12> */
.L_x_57:


//--------------------- .text._Z9compute_PPdS_S_ddddii --------------------------
	.section	.text._Z9compute_PPdS_S_ddddii,"ax",@progbits
	.align	128
        .global         _Z9compute_PPdS_S_ddddii
        .type           _Z9compute_PPdS_S_ddddii,@function
        .size           _Z9compute_PPdS_S_ddddii,(.L_x_58 - _Z9compute_PPdS_S_ddddii)
        .other          _Z9compute_PPdS_S_ddddii,@"STO_CUDA_ENTRY STV_DEFAULT"
_Z9compute_PPdS_S_ddddii:
.text._Z9compute_PPdS_S_ddddii:
[----:B------:R-:W-:Y:S01]  /*0000*/  LDC R1, c[0x0][0x37c] ;  /* 0x0000df00ff017b82 */ /* 0x000fe20000000800 */
[----:B------:R-:W0:Y:S07]  /*0010*/  S2R R2, SR_TID.Y ;  /* 0x0000000000027919 */ /* 0x000e2e0000002200 */
[----:B------:R-:W1:Y:S01]  /*0020*/  LDC R0, c[0x0][0x360] ;  /* 0x0000d800ff007b82 */ /* 0x000e620000000800 */
[----:B------:R-:W2:Y:S01]  /*0030*/  LDCU.64 UR6, c[0x0][0x3b8] ;  /* 0x00007700ff0677ac */ /* 0x000ea20008000a00 */
[----:B------:R-:W1:Y:S06]  /*0040*/  S2R R5, SR_TID.X ;  /* 0x0000000000057919 */ /* 0x000e6c0000002100 */
[----:B------:R-:W0:Y:S08]  /*0050*/  S2UR UR5, SR_CTAID.Y ;  /* 0x00000000000579c3 */ /* 0x000e300000002600 */
[----:B------:R-:W0:Y:S08]  /*0060*/  LDC R3, c[0x0][0x364] ;  /* 0x0000d900ff037b82 */ /* 0x000e300000000800 */
[----:B------:R-:W1:Y:S01]  /*0070*/  S2UR UR4, SR_CTAID.X ;  /* 0x00000000000479c3 */ /* 0x000e620000002500 */
[----:B0-----:R-:W-:-:S05]  /*0080*/  IMAD R3, R3, UR5, R2 ;  /* 0x0000000503037c24 */ /* 0x001fca000f8e0202 */
[----:B--2---:R-:W-:Y:S01]  /*0090*/  ISETP.GE.AND P0, PT, R3, UR7, PT ;  /* 0x0000000703007c0c */ /* 0x004fe2000bf06270 */
[----:B-1----:R-:W-:-:S05]  /*00a0*/  IMAD R0, R0, UR4, R5 ;  /* 0x0000000400007c24 */ /* 0x002fca000f8e0205 */
[----:B------:R-:W-:-:S13]  /*00b0*/  ISETP.GE.OR P0, PT, R0, UR6, P0 ;  /* 0x0000000600007c0c */ /* 0x000fda0008706670 */
[----:B------:R-:W-:Y:S05]  /*00c0*/  @P0 EXIT ;  /* 0x000000000000094d */ /* 0x000fea0003800000 */
[----:B------:R-:W0:Y:S01]  /*00d0*/  LDC.64 R4, c[0x0][0x380] ;  /* 0x0000e000ff047b82 */ /* 0x000e220000000a00 */
[----:B------:R-:W1:Y:S01]  /*00e0*/  LDCU.64 UR8, c[0x0][0x380] ;  /* 0x00007000ff0877ac */ /* 0x000e620008000a00 */
[C---:B------:R-:W-:Y:S01]  /*00f0*/  IMAD R7, R3.reuse, UR6, R3 ;  /* 0x0000000603077c24 */ /* 0x040fe2000f8e0203 */
[--C-:B------:R-:W-:Y:S01]  /*0100*/  SHF.R.S32.HI R2, RZ, 0x1f, R0.reuse ;  /* 0x0000001fff027819 */ /* 0x100fe20000011400 */
[C---:B------:R-:W-:Y:S01]  /*0110*/  IMAD R10, R3.reuse, UR6, R0 ;  /* 0x00000006030a7c24 */ /* 0x040fe2000f8e0200 */
[----:B------:R-:W2:Y:S02]  /*0120*/  LDCU.64 UR4, c[0x0][0x358] ;  /* 0x00006b00ff0477ac */ /* 0x000ea40008000a00 */
[----:B------:R-:W-:Y:S01]  /*0130*/  IADD3 R0, P0, PT, R0, R7, RZ ;  /* 0x0000000700007210 */ /* 0x000fe20007f1e0ff */
[----:B------:R-:W-:Y:S01]  /*0140*/  IMAD.IADD R3, R3, 0x1, R10 ;  /* 0x0000000103037824 */ /* 0x000fe200078e020a */
[----:B------:R-:W3:Y:S01]  /*0150*/  LDCU UR6, c[0x0][0x3ac] ;  /* 0x00007580ff0677ac */ /* 0x000ee20008000800 */
[----:B------:R-:W4:Y:S01]  /*0160*/  LDC.64 R16, c[0x0][0x3a8] ;  /* 0x0000ea00ff107b82 */ /* 0x000f220000000a00 */
[----:B------:R-:W-:-:S02]  /*0170*/  LEA.HI.X.SX32 R7, R7, R2, 0x1, P0 ;  /* 0x0000000207077211 */ /* 0x000fc400000f0eff */
[----:B-1----:R-:W-:Y:S01]  /*0180*/  LEA R2, P0, R0, UR8, 0x3 ;  /* 0x0000000800027c11 */ /* 0x002fe2000f8018ff */
[----:B0-----:R-:W-:-:S03]  /*0190*/  IMAD.WIDE R4, R3, 0x8, R4 ;  /* 0x0000000803047825 */ /* 0x001fc600078e0204 */
[----:B------:R-:W-:Y:S02]  /*01a0*/  LEA.HI.X R3, R0, UR9, R7, 0x3, P0 ;  /* 0x0000000900037c11 */ /* 0x000fe400080f1c07 */
[----:B------:R-:W0:Y:S01]  /*01b0*/  LDC.64 R6, c[0x0][0x390] ;  /* 0x0000e400ff067b82 */ /* 0x000e220000000a00 */
[----:B--2---:R-:W2:Y:S04]  /*01c0*/  LDG.E.64 R4, desc[UR4][R4.64] ;  /* 0x0000000404047981 */ /* 0x004ea8000c1e1b00 */
[----:B------:R-:W2:Y:S01]  /*01d0*/  LDG.E.64 R2, desc[UR4][R2.64+0x8] ;  /* 0x0000080402027981 */ /* 0x000ea2000c1e1b00 */
[----:B0-----:R-:W-:-:S05]  /*01e0*/  IMAD.WIDE R6, R10, 0x8, R6 ;  /* 0x000000080a067825 */ /* 0x001fca00078e0206 */
[----:B------:R0:W5:Y:S01]  /*01f0*/  LDG.E.64 R8, desc[UR4][R6.64] ;  /* 0x0000000406087981 */ /* 0x000162000c1e1b00 */
[----:B---3--:R-:W4:Y:S01]  /*0200*/  MUFU.RCP64H R13, UR6 ;  /* 0x00000006000d7d08 */ /* 0x008f220008001800 */
[----:B------:R-:W-:Y:S01]  /*0210*/  IMAD.MOV.U32 R12, RZ, RZ, 0x1 ;  /* 0x00000001ff0c7424 */ /* 0x000fe200078e00ff */
[----:B------:R-:W-:Y:S05]  /*0220*/  BSSY.RECONVERGENT B0, `(.L_x_22) ;  /* 0x0000017000007945 */ /* 0x000fea0003800200 */
[----:B----4-:R-:W-:-:S08]  /*0230*/  DFMA R14, R12, -R16, 1 ;  /* 0x3ff000000c0e742b */ /* 0x010fd00000000810 */
        /* <DEDUP_REMOVED lines=11> */
[----:B0-----:R-:W-:Y:S05]  /*02f0*/  @P0 BRA P1, `(.L_x_23) ;  /* 0x0000000000240947 */ /* 0x001fea0000800000 */
[----:B------:R-:W0:Y:S01]  /*0300*/  LDCU.64 UR6, c[0x0][0x3a8] ;  /* 0x00007500ff0677ac */ /* 0x000e220008000a00 */
[----:B------:R-:W-:Y:S01]  /*0310*/  IMAD.MOV.U32 R16, RZ, RZ, R4 ;  /* 0x000000ffff107224 */ /* 0x000fe200078e0004 */
[----:B------:R-:W-:Y:S01]  /*0320*/  MOV R0, 0x370 ;  /* 0x0000037000007802 */ /* 0x000fe20000000f00 */
[----:B------:R-:W-:Y:S02]  /*0330*/  IMAD.MOV.U32 R17, RZ, RZ, R5 ;  /* 0x000000ffff117224 */ /* 0x000fe400078e0005 */
[----:B0-----:R-:W-:Y:S02]  /*0340*/  IMAD.U32 R14, RZ, RZ, UR6 ;  /* 0x00000006ff0e7e24 */ /* 0x001fe4000f8e00ff */
[----:B------:R-:W-:-:S07]  /*0350*/  IMAD.U32 R15, RZ, RZ, UR7 ;  /* 0x00000007ff0f7e24 */ /* 0x000fce000f8e00ff */
[----:B-----5:R-:W-:Y:S05]  /*0360*/  CALL.REL.NOINC `($__internal_1_$__cuda_sm20_div_rn_f64_full) ;  /* 0x0000000000b47944 */ /* 0x020fea0003c00000 */
[----:B------:R-:W-:Y:S02]  /*0370*/  IMAD.MOV.U32 R2, RZ, RZ, R18 ;  /* 0x000000ffff027224 */ /* 0x000fe400078e0012 */
[----:B------:R-:W-:-:S07]  /*0380*/  IMAD.MOV.U32 R3, RZ, RZ, R19 ;  /* 0x000000ffff037224 */ /* 0x000fce00078e0013 */
.L_x_23:
[----:B------:R-:W-:Y:S05]  /*0390*/  BSYNC.RECONVERGENT B0 ;  /* 0x0000000000007941 */ /* 0x000fea0003800200 */
.L_x_22:
[----:B------:R-:W0:Y:S01]  /*03a0*/  LDC.64 R4, c[0x0][0x388] ;  /* 0x0000e200ff047b82 */ /* 0x000e220000000a00 */
[----:B------:R-:W1:Y:S07]  /*03b0*/  LDCU UR6, c[0x0][0x3b8] ;  /* 0x00007700ff0677ac */ /* 0x000e6e0008000800 */
[----:B------:R-:W2:Y:S01]  /*03c0*/  LDC.64 R18, c[0x0][0x3b0] ;  /* 0x0000ec00ff127b82 */ /* 0x000ea20000000a00 */
[----:B------:R-:W-:Y:S01]  /*03d0*/  IMAD.MOV.U32 R12, RZ, RZ, 0x1 ;  /* 0x00000001ff0c7424 */ /* 0x000fe200078e00ff */
[----:B------:R-:W3:Y:S01]  /*03e0*/  LDCU.64 UR8, c[0x0][0x398] ;  /* 0x00007300ff0877ac */ /* 0x000ee20008000a00 */
[C---:B-1----:R-:W-:Y:S01]  /*03f0*/  VIADD R13, R10.reuse, UR6 ;  /* 0x000000060a0d7c36 */ /* 0x042fe20008000000 */
[----:B------:R-:W1:Y:S01]  /*0400*/  LDCU UR6, c[0x0][0x3b4] ;  /* 0x00007680ff0677ac */ /* 0x000e620008000800 */
[----:B0-----:R-:W-:-:S04]  /*0410*/  IMAD.WIDE R10, R10, 0x8, R4 ;  /* 0x000000080a0a7825 */ /* 0x001fc800078e0204 */
[----:B------:R-:W-:Y:S02]  /*0420*/  IMAD.WIDE R4, R13, 0x8, R4 ;  /* 0x000000080d047825 */ /* 0x000fe400078e0204 */
[----:B------:R-:W4:Y:S04]  /*0430*/  LDG.E.64 R10, desc[UR4][R10.64] ;  /* 0x000000040a0a7981 */ /* 0x000f28000c1e1b00 */
[----:B------:R-:W4:Y:S01]  /*0440*/  LDG.E.64 R4, desc[UR4][R4.64] ;  /* 0x0000000404047981 */ /* 0x000f22000c1e1b00 */
[----:B------:R-:W-:Y:S01]  /*0450*/  BSSY.RECONVERGENT B0, `(.L_x_24) ;  /* 0x000001a000007945 */ /* 0x000fe20003800200 */
[----:B-1----:R-:W2:Y:S02]  /*0460*/  MUFU.RCP64H R13, UR6 ;  /* 0x00000006000d7d08 */ /* 0x002ea40008001800 */
[----:B--2---:R-:W-:-:S08]  /*0470*/  DFMA R14, R12, -R18, 1 ;  /* 0x3ff000000c0e742b */ /* 0x004fd00000000812 */
[----:B------:R-:W-:-:S08]  /*0480*/  DFMA R14, R14, R14, R14 ;  /* 0x0000000e0e0e722b */ /* 0x000fd0000000000e */
[----:B------:R-:W-:-:S08]  /*0490*/  DFMA R14, R12, R14, R12 ;  /* 0x0000000e0c0e722b */ /* 0x000fd0000000000c */
[----:B------:R-:W-:-:S08]  /*04a0*/  DFMA R16, R14, -R18, 1 ;  /* 0x3ff000000e10742b */ /* 0x000fd00000000812 */
[----:B------:R-:W-:Y:S01]  /*04b0*/  DFMA R16, R14, R16, R14 ;  /* 0x000000100e10722b */ /* 0x000fe2000000000e */
[----:B------:R-:W3:Y:S01]  /*04c0*/  LDC.64 R14, c[0x0][0x3a0] ;  /* 0x0000e800ff0e7b82 */ /* 0x000ee20000000a00 */
[----:B----4-:R-:W-:-:S08]  /*04d0*/  DADD R12, R4, -R10 ;  /* 0x00000000040c7229 */ /* 0x010fd0000000080a */
[----:B------:R-:W-:Y:S02]  /*04e0*/  DMUL R4, R12, R16 ;  /* 0x000000100c047228 */ /* 0x000fe40000000000 */
[----:B------:R-:W-:-:S06]  /*04f0*/  FSETP.GEU.AND P1, PT, |R13|, 6.5827683646048100446e-37, PT ;  /* 0x036000000d00780b */ /* 0x000fcc0003f2e200 */
[----:B------:R-:W-:-:S08]  /*0500*/  DFMA R10, R4, -R18, R12 ;  /* 0x80000012040a722b */ /* 0x000fd0000000000c */
[----:B------:R-:W-:Y:S02]  /*0510*/  DFMA R4, R16, R10, R4 ;  /* 0x0000000a1004722b */ /* 0x000fe40000000004 */
[----:B---3--:R-:W-:-:S08]  /*0520*/  DMUL R10, R14, UR8 ;  /* 0x000000080e0a7c28 */ /* 0x008fd00008000000 */
[----:B------:R-:W-:-:S05]  /*0530*/  FFMA R0, RZ, UR6, R5 ;  /* 0x00000006ff007c23 */ /* 0x000fca0008000005 */
[----:B------:R-:W-:-:S13]  /*0540*/  FSETP.GT.AND P0, PT, |R0|, 1.469367938527859385e-39, PT ;  /* 0x001000000000780b */ /* 0x000fda0003f04200 */
[----:B------:R-:W-:Y:S05]  /*0550*/  @P0 BRA P1, `(.L_x_25) ;  /* 0x0000000000240947 */ /* 0x000fea0000800000 */
        /* <DEDUP_REMOVED lines=9> */
.L_x_25:
[----:B------:R-:W-:Y:S05]  /*05f0*/  BSYNC.RECONVERGENT B0 ;  /* 0x0000000000007941 */ /* 0x000fea0003800200 */
.L_x_24:
[----:B------:R-:W-:-:S08]  /*0600*/  DADD R2, R4, R2 ;  /* 0x0000000004027229 */ /* 0x000fd00000000002 */
[----:B-----5:R-:W-:-:S07]  /*0610*/  DFMA R2, R2, -R10, R8 ;  /* 0x8000000a0202722b */ /* 0x020fce0000000008 */
[----:B------:R-:W-:Y:S01]  /*0620*/  STG.E.64 desc[UR4][R6.64], R2 ;  /* 0x0000000206007986 */ /* 0x000fe2000c101b04 */
[----:B------:R-:W-:Y:S05]  /*0630*/  EXIT ;  /* 0x000000000000794d */ /* 0x000fea0003800000 */
        .weak           $__internal_1_$__cuda_sm20_div_rn_f64_full
        .type           $__internal_1_$__cuda_sm20_div_rn_f64_full,@function
        .size           $__internal_1_$__cuda_sm20_div_rn_f64_full,(.L_x_58 - $__internal_1_$__cuda_sm20_div_rn_f64_full)
$__internal_1_$__cuda_sm20_div_rn_f64_full:
        /* <DEDUP_REMOVED lines=13> */
[----:B------:R-:W0:Y:S02]  /*0710*/  MUFU.RCP64H R19, R13 ;  /* 0x0000000d00137308 */ /* 0x000e240000001800 */
[----:B------:R-:W-:Y:S02]  /*0720*/  @!P2 ISETP.GE.U32.AND P3, PT, R24, R21, PT ;  /* 0x000000151800a20c */ /* 0x000fe40003f66070 */
[----:B------:R-:W-:Y:S02]  /*0730*/  @!P0 LOP3.LUT R27, R13, 0x7ff00000, RZ, 0xc0, !PT ;  /* 0x7ff000000d1b8812 */ /* 0x000fe400078ec0ff */
[----:B------:R-:W-:-:S04]  /*0740*/  @!P2 SEL R21, R25, 0x63400000, !P3 ;  /* 0x634000001915a807 */ /* 0x000fc80005800000 */
[----:B------:R-:W-:-:S04]  /*0750*/  @!P2 LOP3.LUT R22, R21, 0x80000000, R17, 0xf8, !PT ;  /* 0x800000001516a812 */ /* 0x000fc800078ef811 */
[----:B------:R-:W-:Y:S01]  /*0760*/  @!P2 LOP3.LUT R23, R22, 0x100000, RZ, 0xfc, !PT ;  /* 0x001000001617a812 */ /* 0x000fe200078efcff */
[----:B------:R-:W-:Y:S01]  /*0770*/  @!P2 IMAD.MOV.U32 R22, RZ, RZ, RZ ;  /* 0x000000ffff16a224 */ /* 0x000fe200078e00ff */
[----:B0-----:R-:W-:-:S08]  /*0780*/  DFMA R4, R18, -R12, 1 ;  /* 0x3ff000001204742b */ /* 0x001fd0000000080c */
[----:B------:R-:W-:-:S08]  /*0790*/  DFMA R4, R4, R4, R4 ;  /* 0x000000040404722b */ /* 0x000fd00000000004 */
[----:B------:R-:W-:Y:S01]  /*07a0*/  DFMA R18, R18, R4, R18 ;  /* 0x000000041212722b */ /* 0x000fe20000000012 */
[----:B------:R-:W-:Y:S01]  /*07b0*/  SEL R5, R25, 0x63400000, !P1 ;  /* 0x6340000019057807 */ /* 0x000fe20004800000 */
[----:B------:R-:W-:-:S03]  /*07c0*/  IMAD.MOV.U32 R4, RZ, RZ, R16 ;  /* 0x000000ffff047224 */ /* 0x000fc600078e0010 */
[----:B------:R-:W-:-:S03]  /*07d0*/  LOP3.LUT R5, R5, 0x800fffff, R17, 0xf8, !PT ;  /* 0x800fffff05057812 */ /* 0x000fc600078ef811 */
[----:B------:R-:W-:-:S03]  /*07e0*/  DFMA R20, R18, -R12, 1 ;  /* 0x3ff000001214742b */ /* 0x000fc6000000080c */
[----:B------:R-:W-:-:S05]  /*07f0*/  @!P2 DFMA R4, R4, 2, -R22 ;  /* 0x400000000404a82b */ /* 0x000fca0000000816 */
[----:B------:R-:W-:-:S08]  /*0800*/  DFMA R18, R18, R20, R18 ;  /* 0x000000141212722b */ /* 0x000fd00000000012 */
[----:B------:R-:W-:-:S08]  /*0810*/  DMUL R20, R18, R4 ;  /* 0x0000000412147228 */ /* 0x000fd00000000000 */
[----:B------:R-:W-:-:S08]  /*0820*/  DFMA R22, R20, -R12, R4 ;  /* 0x8000000c1416722b */ /* 0x000fd00000000004 */
[----:B------:R-:W-:Y:S01]  /*0830*/  DFMA R22, R18, R22, R20 ;  /* 0x000000161216722b */ /* 0x000fe20000000014 */
[----:B------:R-:W-:Y:S01]  /*0840*/  IMAD.MOV.U32 R20, RZ, RZ, R24 ;  /* 0x000000ffff147224 */ /* 0x000fe200078e0018 */
[----:B------:R-:W-:Y:S01]  /*0850*/  @!P2 LOP3.LUT R20, R5, 0x7ff00000, RZ, 0xc0, !PT ;  /* 0x7ff000000514a812 */ /* 0x000fe200078ec0ff */
[----:B------:R-:W-:-:S04]  /*0860*/  VIADD R19, R27, 0xffffffff ;  /* 0xffffffff1b137836 */ /* 0x000fc80000000000 */
[----:B------:R-:W-:-:S05]  /*0870*/  VIADD R18, R20, 0xffffffff ;  /* 0xffffffff14127836 */ /* 0x000fca0000000000 */
[----:B------:R-:W-:-:S04]  /*0880*/  ISETP.GT.U32.AND P0, PT, R18, 0x7feffffe, PT ;  /* 0x7feffffe1200780c */ /* 0x000fc80003f04070 */
[----:B------:R-:W-:-:S13]  /*0890*/  ISETP.GT.U32.OR P0, PT, R19, 0x7feffffe, P0 ;  /* 0x7feffffe1300780c */ /* 0x000fda0000704470 */
[----:B------:R-:W-:Y:S05]  /*08a0*/  @P0 BRA `(.L_x_27) ;  /* 0x00000000006c0947 */ /* 0x000fea0003800000 */
[----:B------:R-:W-:Y:S01]  /*08b0*/  LOP3.LUT R17, R15, 0x7ff00000, RZ, 0xc0, !PT ;  /* 0x7ff000000f117812 */ /* 0x000fe200078ec0ff */
[----:B------:R-:W-:-:S03]  /*08c0*/  IMAD.MOV.U32 R20, RZ, RZ, RZ ;  /* 0x000000ffff147224 */ /* 0x000fc600078e00ff */
[CC--:B------:R-:W-:Y:S02]  /*08d0*/  VIADDMNMX R16, R24.reuse, -R17.reuse, 0xb9600000, !PT ;  /* 0xb960000018107446 */ /* 0x0c0fe40007800911 */
[----:B------:R-:W-:Y:S02]  /*08e0*/  ISETP.GE.U32.AND P0, PT, R24, R17, PT ;  /* 0x000000111800720c */ /* 0x000fe40003f06070 */
[----:B------:R-:W-:Y:S02]  /*08f0*/  VIMNMX R16, PT, PT, R16, 0x46a00000, PT ;  /* 0x46a0000010107848 */ /* 0x000fe40003fe0100 */
[----:B------:R-:W-:-:S05]  /*0900*/  SEL R25, R25, 0x63400000, !P0 ;  /* 0x6340000019197807 */ /* 0x000fca0004000000 */
[----:B------:R-:W-:-:S04]  /*0910*/  IMAD.IADD R16, R16, 0x1, -R25 ;  /* 0x0000000110107824 */ /* 0x000fc800078e0a19 */
[----:B------:R-:W-:-:S06]  /*0920*/  VIADD R21, R16, 0x7fe00000 ;  /* 0x7fe0000010157836 */ /* 0x000fcc0000000000 */
[----:B------:R-:W-:-:S10]  /*0930*/  DMUL R18, R22, R20 ;  /* 0x0000001416127228 */ /* 0x000fd40000000000 */
[----:B------:R-:W-:-:S13]  /*0940*/  FSETP.GTU.AND P0, PT, |R19|, 1.469367938527859385e-39, PT ;  /* 0x001000001300780b */ /* 0x000fda0003f0c200 */
[----:B------:R-:W-:Y:S05]  /*0950*/  @P0 BRA `(.L_x_28) ;  /* 0x0000000000940947 */ /* 0x000fea0003800000 */
[----:B------:R-:W-:Y:S01]  /*0960*/  DFMA R4, R22, -R12, R4 ;  /* 0x8000000c1604722b */ /* 0x000fe20000000004 */
[----:B------:R-:W-:-:S09]  /*0970*/  IMAD.MOV.U32 R20, RZ, RZ, RZ ;  /* 0x000000ffff147224 */ /* 0x000fd200078e00ff */
        /* <DEDUP_REMOVED lines=14> */
.L_x_27:
        /* <DEDUP_REMOVED lines=13> */
[----:B------:R-:W-:Y:S02]  /*0b30*/  @P0 IMAD.MOV.U32 R18, RZ, RZ, RZ ;  /* 0x000000ffff120224 */ /* 0x000fe400078e00ff */
[----:B------:R-:W-:Y:S01]  /*0b40*/  @P0 IMAD.MOV.U32 R19, RZ, RZ, R4 ;  /* 0x000000ffff130224 */ /* 0x000fe200078e0004 */
[----:B------:R-:W-:Y:S06]  /*0b50*/  BRA `(.L_x_28) ;  /* 0x0000000000147947 */ /* 0x000fec0003800000 */
.L_x_30:
[----:B------:R-:W-:Y:S01]  /*0b60*/  LOP3.LUT R19, R15, 0x80000, RZ, 0xfc, !PT ;  /* 0x000800000f137812 */ /* 0x000fe200078efcff */
[----:B------:R-:W-:Y:S01]  /*0b70*/  IMAD.MOV.U32 R18, RZ, RZ, R14 ;  /* 0x000000ffff127224 */ /* 0x000fe200078e000e */
[----:B------:R-:W-:Y:S06]  /*0b80*/  BRA `(.L_x_28) ;  /* 0x0000000000087947 */ /* 0x000fec0003800000 */
.L_x_29:
[----:B------:R-:W-:Y:S01]  /*0b90*/  LOP3.LUT R19, R17, 0x80000, RZ, 0xfc, !PT ;  /* 0x0008000011137812 */ /* 0x000fe200078efcff */
[----:B------:R-:W-:-:S07]  /*0ba0*/  IMAD.MOV.U32 R18, RZ, RZ, R16 ;  /* 0x000000ffff127224 */ /* 0x000fce00078e0010 */
.L_x_28:
[----:B------:R-:W-:Y:S05]  /*0bb0*/  BSYNC.RECONVERGENT B1 ;  /* 0x0000000000017941 */ /* 0x000fea0003800200 */
.L_x_26:
[----:B------:R-:W-:Y:S02]  /*0bc0*/  IMAD.MOV.U32 R4, RZ, RZ, R0 ;  /* 0x000000ffff047224 */ /* 0x000fe400078e0000 */
[----:B------:R-:W-:-:S04]  /*0bd0*/  IMAD.MOV.U32 R5, RZ, RZ, 0x0 ;  /* 0x00000000ff057424 */ /* 0x000fc800078e00ff */
[----:B------:R-:W-:Y:S05]  /*0be0*/  RET.REL.NODEC R4 `(_Z9compute_PPdS_S_ddddii) ;  /* 0xfffffff404047950 */ /* 0x000fea0003c3ffff */
.L_x_31:
        /* <DEDUP_REMOVED lines=9> */
.L_x_58:


//--------------------- .text._Z9compute_VPdS_S_S_S_S_ddddii --------------------------
	.section	.text._Z9compute_VPdS_S_S_S_S_ddddii,"ax",@progbits
	.align	128
        .global         _Z9compute_VPdS_S_S_S_S_ddddii
        .type           _Z9compute_VPdS_S_S_S_S_ddddii,@function
        .size           _Z9compute_VPdS_S_S_S_S_ddddii,(.L_x_59 - _Z9compute_VPdS_S_S_S_S_ddddii)
        .other          _Z9compute_VPdS_S_S_S_S_ddddii,@"STO_CUDA_ENTRY STV_DEFAULT"
_Z9compute_VPdS_S_S_S_S_ddddii:
.text._Z9compute_VPdS_S_S_S_S_ddddii:
[----:B------:R-:W-:Y:S01]  /*0000*/  LDC R1, c[0x0][0x37c] ;  /* 0x0000df00ff017b82 */ /* 0x000fe20000000800 */
[----:B------:R-:W0:Y:S07]  /*0010*/  S2R R3, SR_TID.X ;  /* 0x0000000000037919 */ /* 0x000e2e0000002100 */
[----:B------:R-:W0:Y:S01]  /*0020*/  S2UR UR4, SR_CTAID.X ;  /* 0x00000000000479c3 */ /* 0x000e220000002500 */
[----:B------:R-:W1:Y:S01]  /*0030*/  LDCU.64 UR6, c[0x0][0x3d0] ;  /* 0x00007a00ff0677ac */ /* 0x000e620008000a00 */
[----:B------:R-:W-:Y:S01]  /*0040*/  BSSY.RECONVERGENT B0, `(.L_x_32) ;  /* 0x0000090000007945 */ /* 0x000fe20003800200 */
[----:B------:R-:W2:Y:S05]  /*0050*/  S2R R0, SR_TID.Y ;  /* 0x0000000000007919 */ /* 0x000eaa0000002200 */
[----:B------:R-:W0:Y:S08]  /*0060*/  LDC R6, c[0x0][0x360] ;  /* 0x0000d800ff067b82 */ /* 0x000e300000000800 */
[----:B------:R-:W2:Y:S08]  /*0070*/  S2UR UR5, SR_CTAID.Y ;  /* 0x00000000000579c3 */ /* 0x000eb00000002600 */
[----:B------:R-:W2:Y:S01]  /*0080*/  LDC R7, c[0x0][0x364] ;  /* 0x0000d900ff077b82 */ /* 0x000ea20000000800 */
[----:B0-----:R-:W-:-:S05]  /*0090*/  IMAD R6, R6, UR4, R3 ;  /* 0x0000000406067c24 */ /* 0x001fca000f8e0203 */
[----:B-1----:R-:W-:Y:S01]  /*00a0*/  ISETP.GE.AND P0, PT, R6, UR6, PT ;  /* 0x0000000606007c0c */ /* 0x002fe2000bf06270 */
[----:B--2---:R-:W-:Y:S01]  /*00b0*/  IMAD R7, R7, UR5, R0 ;  /* 0x0000000507077c24 */ /* 0x004fe2000f8e0200 */
[----:B------:R-:W0:Y:S04]  /*00c0*/  LDCU.64 UR4, c[0x0][0x358] ;  /* 0x00006b00ff0477ac */ /* 0x000e280008000a00 */
[----:B------:R-:W-:-:S04]  /*00d0*/  ISETP.GE.OR P0, PT, R7, UR7, P0 ;  /* 0x0000000707007c0c */ /* 0x000fc80008706670 */
[----:B------:R-:W-:-:S13]  /*00e0*/  ISETP.LT.OR P0, PT, R6, 0x1, P0 ;  /* 0x000000010600780c */ /* 0x000fda0000701670 */
[----:B0-----:R-:W-:Y:S05]  /*00f0*/  @P0 BRA `(.L_x_33) ;  /* 0x0000000800100947 */ /* 0x001fea0003800000 */
[----:B------:R-:W0:Y:S01]  /*0100*/  LDC.64 R18, c[0x0][0x380] ;  /* 0x0000e000ff127b82 */ /* 0x000e220000000a00 */
[C---:B------:R-:W-:Y:S01]  /*0110*/  IMAD R4, R7.reuse, UR6, R6 ;  /* 0x0000000607047c24 */ /* 0x040fe2000f8e0206 */
[----:B------:R-:W1:Y:S03]  /*0120*/  LDCU UR7, c[0x0][0x3bc] ;  /* 0x00007780ff0777ac */ /* 0x000e660008000800 */
[----:B------:R-:W-:-:S03]  /*0130*/  IMAD.IADD R5, R7, 0x1, R4 ;  /* 0x0000000107057824 */ /* 0x000fc600078e0204 */
[----:B------:R-:W2:Y:S01]  /*0140*/  LDC.64 R2, c[0x0][0x3b8] ;  /* 0x0000ee00ff027b82 */ /* 0x000ea20000000a00 */
[----:B------:R-:W-:-:S07]  /*0150*/  IMAD.MOV.U32 R10, RZ, RZ, 0x1 ;  /* 0x00000001ff0a7424 */ /* 0x000fce00078e00ff */
[----:B------:R-:W3:Y:S01]  /*0160*/  LDC R14, c[0x0][0x3b4] ;  /* 0x0000ed00ff0e7b82 */ /* 0x000ee20000000800 */
[----:B0-----:R-:W-:-:S05]  /*0170*/  IMAD.WIDE R18, R5, 0x8, R18 ;  /* 0x0000000805127825 */ /* 0x001fca00078e0212 */
[----:B------:R0:W5:Y:S01]  /*0180*/  LDG.E.64 R16, desc[UR4][R18.64] ;  /* 0x0000000412107981 */ /* 0x000162000c1e1b00 */
[----:B-1----:R-:W2:Y:S01]  /*0190*/  MUFU.RCP64H R11, UR7 ;  /* 0x00000007000b7d08 */ /* 0x002ea20008001800 */
[----:B---3--:R-:W-:Y:S01]  /*01a0*/  FSETP.GEU.AND P1, PT, |R14|, 6.5827683646048100446e-37, PT ;  /* 0x036000000e00780b */ /* 0x008fe20003f2e200 */
[----:B--2---:R-:W-:-:S08]  /*01b0*/  DFMA R8, R10, -R2, 1 ;  /* 0x3ff000000a08742b */ /* 0x004fd00000000802 */
[----:B------:R-:W-:Y:S02]  /*01c0*/  DFMA R12, R8, R8, R8 ;  /* 0x00000008080c722b */ /* 0x000fe40000000008 */
[----:B------:R-:W1:Y:S06]  /*01d0*/  LDC.64 R8, c[0x0][0x3b0] ;  /* 0x0000ec00ff087b82 */ /* 0x000e6c0000000a00 */
[----:B------:R-:W-:-:S08]  /*01e0*/  DFMA R12, R10, R12, R10 ;  /* 0x0000000c0a0c722b */ /* 0x000fd0000000000a */
[----:B------:R-:W-:-:S08]  /*01f0*/  DFMA R10, R12, -R2, 1 ;  /* 0x3ff000000c0a742b */ /* 0x000fd00000000802 */
[----:B------:R-:W-:-:S08]  /*0200*/  DFMA R10, R12, R10, R12 ;  /* 0x0000000a0c0a722b */ /* 0x000fd0000000000c */
[----:B-1----:R-:W-:-:S08]  /*0210*/  DMUL R12, R10, R8 ;  /* 0x000000080a0c7228 */ /* 0x002fd00000000000 */
[----:B------:R-:W-:-:S08]  /*0220*/  DFMA R2, R12, -R2, R8 ;  /* 0x800000020c02722b */ /* 0x000fd00000000008 */
[----:B------:R-:W-:-:S10]  /*0230*/  DFMA R2, R10, R2, R12 ;  /* 0x000000020a02722b */ /* 0x000fd4000000000c */
[----:B------:R-:W-:-:S05]  /*0240*/  FFMA R0, RZ, UR7, R3 ;  /* 0x00000007ff007c23 */ /* 0x000fca0008000003 */
[----:B------:R-:W-:-:S13]  /*0250*/  FSETP.GT.AND P0, PT, |R0|, 1.469367938527859385e-39, PT ;  /* 0x001000000000780b */ /* 0x000fda0003f04200 */
[----:B0-----:R-:W-:Y:S05]  /*0260*/  @P0 BRA P1, `(.L_x_34) ;  /* 0x0000000000280947 */ /* 0x001fea0000800000 */
[----:B------:R-:W0:Y:S01]  /*0270*/  LDCU.64 UR8, c[0x0][0x3b0] ;  /* 0x00007600ff0877ac */ /* 0x000e220008000a00 */
[----:B------:R-:W-:Y:S01]  /*0280*/  MOV R0, 0x2f0 ;  /* 0x000002f000007802 */ /* 0x000fe20000000f00 */
[----:B------:R-:W1:Y:S01]  /*0290*/  LDCU.64 UR10, c[0x0][0x3b8] ;  /* 0x00007700ff0a77ac */ /* 0x000e620008000a00 */
[----:B0-----:R-:W-:Y:S02]  /*02a0*/  IMAD.U32 R14, RZ, RZ, UR8 ;  /* 0x00000008ff0e7e24 */ /* 0x001fe4000f8e00ff */
[----:B------:R-:W-:Y:S02]  /*02b0*/  IMAD.U32 R15, RZ, RZ, UR9 ;  /* 0x00000009ff0f7e24 */ /* 0x000fe4000f8e00ff */
[----:B-1----:R-:W-:Y:S01]  /*02c0*/  IMAD.U32 R12, RZ, RZ, UR10 ;  /* 0x0000000aff0c7e24 */ /* 0x002fe2000f8e00ff */
[----:B------:R-:W-:-:S07]  /*02d0*/  MOV R11, UR11 ;  /* 0x0000000b000b7c02 */ /* 0x000fce0008000f00 */
[----:B-----5:R-:W-:Y:S05]  /*02e0*/  CALL.REL.NOINC `($__internal_2_$__cuda_sm20_div_rn_f64_full) ;  /* 0x0000000c00e07944 */ /* 0x020fea0003c00000 */
[----:B------:R-:W-:Y:S02]  /*02f0*/  IMAD.MOV.U32 R2, RZ, RZ, R10 ;  /* 0x000000ffff027224 */ /* 0x000fe400078e000a */
[----:B------:R-:W-:-:S07]  /*0300*/  IMAD.MOV.U32 R3, RZ, RZ, R11 ;  /* 0x000000ffff037224 */ /* 0x000fce00078e000b */
.L_x_34:
[----:B------:R-:W0:Y:S01]  /*0310*/  LDC.64 R22, c[0x0][0x398] ;  /* 0x0000e600ff167b82 */ /* 0x000e220000000a00 */
[----:B------:R-:W1:Y:S07]  /*0320*/  LDCU UR7, c[0x0][0x3c4] ;  /* 0x00007880ff0777ac */ /* 0x000e6e0008000800 */
[----:B------:R-:W2:Y:S08]  /*0330*/  LDC.64 R20, c[0x0][0x390] ;  /* 0x0000e400ff147b82 */ /* 0x000eb00000000a00 */
[----:B------:R-:W3:Y:S01]  /*0340*/  LDC.64 R14, c[0x0][0x3c0] ;  /* 0x0000f000ff0e7b82 */ /* 0x000ee20000000a00 */
[----:B0-----:R-:W-:-:S05]  /*0350*/  IMAD.WIDE R22, R4, 0x8, R22 ;  /* 0x0000000804167825 */ /* 0x001fca00078e0216 */
[----:B------:R-:W4:Y:S04]  /*0360*/  LDG.E.64 R8, desc[UR4][R22.64] ;  /* 0x0000000416087981 */ /* 0x000f28000c1e1b00 */
[----:B------:R0:W4:Y:S01]  /*0370*/  LDG.E.64 R10, desc[UR4][R22.64+-0x8] ;  /* 0xfffff804160a7981 */ /* 0x000122000c1e1b00 */
[----:B--2---:R-:W-:-:S05]  /*0380*/  IMAD.WIDE R20, R4, 0x8, R20 ;  /* 0x0000000804147825 */ /* 0x004fca00078e0214 */
[----:B------:R-:W2:Y:S04]  /*0390*/  LDG.E.64 R30, desc[UR4][R20.64] ;  /* 0x00000004141e7981 */ /* 0x000ea8000c1e1b00 */
[----:B------:R4:W2:Y:S01]  /*03a0*/  LDG.E.64 R12, desc[UR4][R20.64+-0x8] ;  /* 0xfffff804140c7981 */ /* 0x0008a2000c1e1b00 */
[----:B-1----:R-:W3:Y:S01]  /*03b0*/  MUFU.RCP64H R25, UR7 ;  /* 0x0000000700197d08 */ /* 0x002ee20008001800 */
[----:B------:R-:W-:Y:S01]  /*03c0*/  IMAD.MOV.U32 R24, RZ, RZ, 0x1 ;  /* 0x00000001ff187424 */ /* 0x000fe200078e00ff */
[----:B------:R-:W-:Y:S05]  /*03d0*/  BSSY.RECONVERGENT B1, `(.L_x_35) ;  /* 0x0000018000017945 */ /* 0x000fea0003800200 */
[----:B---3--:R-:W-:-:S08]  /*03e0*/  DFMA R26, R24, -R14, 1 ;  /* 0x3ff00000181a742b */ /* 0x008fd0000000080e */
[----:B------:R-:W-:-:S08]  /*03f0*/  DFMA R26, R26, R26, R26 ;  /* 0x0000001a1a1a722b */ /* 0x000fd0000000001a */
[----:B------:R-:W-:-:S08]  /*0400*/  DFMA R26, R24, R26, R24 ;  /* 0x0000001a181a722b */ /* 0x000fd00000000018 */
[----:B0-----:R-:W-:-:S08]  /*0410*/  DFMA R22, R26, -R14, 1 ;  /* 0x3ff000001a16742b */ /* 0x001fd0000000080e */
[----:B------:R-:W-:Y:S02]  /*0420*/  DFMA R22, R26, R22, R26 ;  /* 0x000000161a16722b */ /* 0x000fe4000000001a */
[----:B----4-:R-:W-:-:S08]  /*0430*/  DADD R8, R8, -R10 ;  /* 0x0000000008087229 */ /* 0x010fd0000000080a */
[----:B------:R-:W-:Y:S02]  /*0440*/  DMUL R20, R8, R22 ;  /* 0x0000001608147228 */ /* 0x000fe40000000000 */
[----:B------:R-:W-:Y:S01]  /*0450*/  FSETP.GEU.AND P1, PT, |R9|, 6.5827683646048100446e-37, PT ;  /* 0x036000000900780b */ /* 0x000fe20003f2e200 */
[----:B--2---:R-:W-:-:S05]  /*0460*/  DADD R30, R30, -R12 ;  /* 0x000000001e1e7229 */ /* 0x004fca000000080c */
[----:B------:R-:W-:-:S08]  /*0470*/  DFMA R14, R20, -R14, R8 ;  /* 0x8000000e140e722b */ /* 0x000fd00000000008 */
[----:B------:R-:W-:-:S10]  /*0480*/  DFMA R20, R22, R14, R20 ;  /* 0x0000000e1614722b */ /* 0x000fd40000000014 */
[----:B------:R-:W-:-:S05]  /*0490*/  FFMA R0, RZ, UR7, R21 ;  /* 0x00000007ff007c23 */ /* 0x000fca0008000015 */
[----:B------:R-:W-:-:S13]  /*04a0*/  FSETP.GT.AND P0, PT, |R0|, 1.469367938527859385e-39, PT ;  /* 0x001000000000780b */ /* 0x000fda0003f04200 */
[----:B------:R-:W-:Y:S05]  /*04b0*/  @P0 BRA P1, `(.L_x_36) ;  /* 0x0000000000240947 */ /* 0x000fea0000800000 */
[----:B------:R-:W0:Y:S01]  /*04c0*/  LDCU.64 UR8, c[0x0][0x3c0] ;  /* 0x00007800ff0877ac */ /* 0x000e220008000a00 */
[----:B------:R-:W-:Y:S01]  /*04d0*/  IMAD.MOV.U32 R14, RZ, RZ, R8 ;  /* 0x000000ffff0e7224 */ /* 0x000fe200078e0008 */
[----:B------:R-:W-:Y:S02]  /*04e0*/  MOV R15, R9 ;  /* 0x00000009000f7202 */ /* 0x000fe40000000f00 */
[----:B------:R-:W-:Y:S01]  /*04f0*/  MOV R0, 0x530 ;  /* 0x0000053000007802 */ /* 0x000fe20000000f00 */
[----:B0-----:R-:W-:Y:S02]  /*0500*/  IMAD.U32 R12, RZ, RZ, UR8 ;  /* 0x00000008ff0c7e24 */ /* 0x001fe4000f8e00ff */
[----:B------:R-:W-:-:S07]  /*0510*/  IMAD.U32 R11, RZ, RZ, UR9 ;  /* 0x00000009ff0b7e24 */ /* 0x000fce000f8e00ff */
[----:B-----5:R-:W-:Y:S05]  /*0520*/  CALL.REL.NOINC `($__internal_2_$__cuda_sm20_div_rn_f64_full) ;  /* 0x0000000c00507944 */ /* 0x020fea0003c00000 */
[----:B------:R-:W-:Y:S02]  /*0530*/  IMAD.MOV.U32 R20, RZ, RZ, R10 ;  /* 0x000000ffff147224 */ /* 0x000fe400078e000a */
[----:B------:R-:W-:-:S07]  /*0540*/  IMAD.MOV.U32 R21, RZ, RZ, R11 ;  /* 0x000000ffff157224 */ /* 0x000fce00078e000b */
.L_x_36:
[----:B------:R-:W-:Y:S05]  /*0550*/  BSYNC.RECONVERGENT B1 ;  /* 0x0000000000017941 */ /* 0x000fea0003800200 */
.L_x_35:
[----:B------:R-:W0:Y:S01]  /*0560*/  LDCU UR7, c[0x0][0x3c4] ;  /* 0x00007880ff0777ac */ /* 0x000e220008000800 */
[----:B------:R-:W1:Y:S01]  /*0570*/  LDC.64 R8, c[0x0][0x3c0] ;  /* 0x0000f000ff087b82 */ /* 0x000e620000000a00 */
[----:B------:R-:W-:Y:S01]  /*0580*/  MOV R10, 0x1 ;  /* 0x00000001000a7802 */ /* 0x000fe20000000f00 */
[----:B------:R-:W-:Y:S01]  /*0590*/  BSSY.RECONVERGENT B1, `(.L_x_37) ;  /* 0x0000015000017945 */ /* 0x000fe20003800200 */
[----:B------:R-:W-:Y:S01]  /*05a0*/  FSETP.GEU.AND P1, PT, |R31|, 6.5827683646048100446e-37, PT ;  /* 0x036000001f00780b */ /* 0x000fe20003f2e200 */
[----:B0-----:R-:W1:Y:S03]  /*05b0*/  MUFU.RCP64H R11, UR7 ;  /* 0x00000007000b7d08 */ /* 0x001e660008001800 */
[----:B-1----:R-:W-:-:S08]  /*05c0*/  DFMA R12, R10, -R8, 1 ;  /* 0x3ff000000a0c742b */ /* 0x002fd00000000808 */
[----:B------:R-:W-:-:S08]  /*05d0*/  DFMA R12, R12, R12, R12 ;  /* 0x0000000c0c0c722b */ /* 0x000fd0000000000c */
[----:B------:R-:W-:-:S08]  /*05e0*/  DFMA R12, R10, R12, R10 ;  /* 0x0000000c0a0c722b */ /* 0x000fd0000000000a */
[----:B------:R-:W-:-:S08]  /*05f0*/  DFMA R10, R12, -R8, 1 ;  /* 0x3ff000000c0a742b */ /* 0x000fd00000000808 */
[----:B------:R-:W-:-:S08]  /*0600*/  DFMA R12, R12, R10, R12 ;  /* 0x0000000a0c0c722b */ /* 0x000fd0000000000c */
[----:B------:R-:W-:-:S08]  /*0610*/  DMUL R10, R30, R12 ;  /* 0x0000000c1e0a7228 */ /* 0x000fd00000000000 */
[----:B------:R-:W-:-:S08]  /*0620*/  DFMA R8, R10, -R8, R30 ;  /* 0x800000080a08722b */ /* 0x000fd0000000001e */
[----:B------:R-:W-:-:S10]  /*0630*/  DFMA R10, R12, R8, R10 ;  /* 0x000000080c0a722b */ /* 0x000fd4000000000a */
        /* <DEDUP_REMOVED lines=9> */
[----:B-----5:R-:W-:Y:S05]  /*06d0*/  CALL.REL.NOINC `($__internal_2_$__cuda_sm20_div_rn_f64_full) ;  /* 0x0000000800e47944 */ /* 0x020fea0003c00000 */
.L_x_38:
[----:B------:R-:W-:Y:S05]  /*06e0*/  BSYNC.RECONVERGENT B1 ;  /* 0x0000000000017941 */ /* 0x000fea0003800200 */
.L_x_37:
[----:B------:R-:W0:Y:S01]  /*06f0*/  LDC.64 R12, c[0x0][0x3a8] ;  /* 0x0000ea00ff0c7b82 */ /* 0x000e220000000a00 */
[----:B------:R-:W1:Y:S02]  /*0700*/  LDCU UR7, c[0x0][0x3d0] ;  /* 0x00007a00ff0777ac */ /* 0x000e640008000800 */
[C---:B-1----:R-:W-:Y:S01]  /*0710*/  IADD3.X R9, PT, PT, R5.reuse, UR7, RZ, PT, !PT ;  /* 0x0000000705097c10 */ /* 0x042fe2000bffe4ff */
[----:B------:R-:W1:Y:S01]  /*0720*/  LDCU UR7, c[0x0][0x3cc] ;  /* 0x00007980ff0777ac */ /* 0x000e620008000800 */
[----:B0-----:R-:W-:-:S04]  /*0730*/  IMAD.WIDE R4, R5, 0x8, R12 ;  /* 0x0000000805047825 */ /* 0x001fc800078e020c */
[----:B------:R-:W-:Y:S02]  /*0740*/  IMAD.WIDE R12, R9, 0x8, R12 ;  /* 0x00000008090c7825 */ /* 0x000fe400078e020c */
[----:B------:R-:W2:Y:S01]  /*0750*/  LDG.E.64 R4, desc[UR4][R4.64] ;  /* 0x0000000404047981 */ /* 0x000ea2000c1e1b00 */
[----:B------:R-:W0:Y:S03]  /*0760*/  LDC.64 R8, c[0x0][0x3c8] ;  /* 0x0000f200ff087b82 */ /* 0x000e260000000a00 */
[----:B------:R-:W2:Y:S01]  /*0770*/  LDG.E.64 R12, desc[UR4][R12.64] ;  /* 0x000000040c0c7981 */ /* 0x000ea2000c1e1b00 */
[----:B------:R-:W-:Y:S01]  /*0780*/  MOV R14, 0x1 ;  /* 0x00000001000e7802 */ /* 0x000fe20000000f00 */
[----:B------:R-:W-:Y:S01]  /*0790*/  BSSY.RECONVERGENT B1, `(.L_x_39) ;  /* 0x0000017000017945 */ /* 0x000fe20003800200 */
[----:B------:R-:W-:Y:S01]  /*07a0*/  DADD R20, -R10, R20 ;  /* 0x000000000a147229 */ /* 0x000fe20000000114 */
[----:B-1----:R-:W0:Y:S03]  /*07b0*/  MUFU.RCP64H R15, UR7 ;  /* 0x00000007000f7d08 */ /* 0x002e260008001800 */
[----:B0-----:R-:W-:-:S08]  /*07c0*/  DFMA R22, R14, -R8, 1 ;  /* 0x3ff000000e16742b */ /* 0x001fd00000000808 */
        /* <DEDUP_REMOVED lines=16> */
[----:B-----5:R-:W-:Y:S05]  /*08d0*/  CALL.REL.NOINC `($__internal_2_$__cuda_sm20_div_rn_f64_full) ;  /* 0x0000000800647944 */ /* 0x020fea0003c00000 */
[----:B------:R-:W-:Y:S02]  /*08e0*/  IMAD.MOV.U32 R4, RZ, RZ, R10 ;  /* 0x000000ffff047224 */ /* 0x000fe400078e000a */
[----:B------:R-:W-:-:S07]  /*08f0*/  IMAD.MOV.U32 R5, RZ, RZ, R11 ;  /* 0x000000ffff057224 */ /* 0x000fce00078e000b */
.L_x_40:
[----:B------:R-:W-:Y:S05]  /*0900*/  BSYNC.RECONVERGENT B1 ;  /* 0x0000000000017941 */ /* 0x000fea0003800200 */
.L_x_39:
[----:B------:R-:W-:-:S08]  /*0910*/  DADD R20, R20, R4 ;  /* 0x0000000014147229 */ /* 0x000fd00000000004 */
[----:B-----5:R-:W-:-:S07]  /*0920*/  DFMA R16, R20, R2, R16 ;  /* 0x000000021410722b */ /* 0x020fce0000000010 */
[----:B------:R0:W-:Y:S04]  /*0930*/  STG.E.64 desc[UR4][R18.64], R16 ;  /* 0x0000001012007986 */ /* 0x0001e8000c101b04 */
.L_x_33:
[----:B------:R-:W-:Y:S05]  /*0940*/  BSYNC.RECONVERGENT B0 ;  /* 0x0000000000007941 */ /* 0x000fea0003800200 */
.L_x_32:
[----:B------:R-:W1:Y:S02]  /*0950*/  LDCU.64 UR8, c[0x0][0x3d0] ;  /* 0x00007a00ff0877ac */ /* 0x000e640008000a00 */
[----:B-1----:R-:W-:-:S04]  /*0960*/  ISETP.GE.AND P0, PT, R6, UR8, PT ;  /* 0x0000000806007c0c */ /* 0x002fc8000bf06270 */
[----:B------:R-:W-:-:S04]  /*0970*/  ISETP.GE.OR P0, PT, R7, UR9, P0 ;  /* 0x0000000907007c0c */ /* 0x000fc80008706670 */
[----:B------:R-:W-:-:S13]  /*0980*/  ISETP.EQ.OR P0, PT, R7, RZ, P0 ;  /* 0x000000ff0700720c */ /* 0x000fda0000702670 */
[----:B------:R-:W-:Y:S05]  /*0990*/  @P0 EXIT ;  /* 0x000000000000094d */ /* 0x000fea0003800000 */
[----:B------:R-:W1:Y:S01]  /*09a0*/  LDC.64 R20, c[0x0][0x388] ;  /* 0x0000e200ff147b82 */ /* 0x000e620000000a00 */
[----:B------:R-:W-:Y:S01]  /*09b0*/  IMAD R8, R7, UR8, R6 ;  /* 0x0000000807087c24 */ /* 0x000fe2000f8e0206 */
[----:B------:R-:W2:Y:S06]  /*09c0*/  LDCU UR6, c[0x0][0x3bc] ;  /* 0x00007780ff0677ac */ /* 0x000eac0008000800 */
[----:B------:R-:W3:Y:S01]  /*09d0*/  LDC.64 R2, c[0x0][0x3b8] ;  /* 0x0000ee00ff027b82 */ /* 0x000ee20000000a00 */
[----:B------:R-:W-:-:S07]  /*09e0*/  MOV R4, 0x1 ;  /* 0x0000000100047802 */ /* 0x000fce0000000f00 */
[----:B------:R-:W4:Y:S01]  /*09f0*/  LDC.64 R12, c[0x0][0x3b0] ;  /* 0x0000ec00ff0c7b82 */ /* 0x000f220000000a00 */
[----:B-1----:R-:W-:-:S07]  /*0a00*/  IMAD.WIDE R20, R8, 0x8, R20 ;  /* 0x0000000808147825 */ /* 0x002fce00078e0214 */
[----:B------:R-:W1:Y:S01]  /*0a10*/  LDC R0, c[0x0][0x3b4] ;  /* 0x0000ed00ff007b82 */ /* 0x000e620000000800 */
[----:B0-----:R0:W5:Y:S01]  /*0a20*/  LDG.E.64 R18, desc[UR4][R20.64] ;  /* 0x0000000414127981 */ /* 0x001162000c1e1b00 */
[----:B--2---:R-:W3:Y:S02]  /*0a30*/  MUFU.RCP64H R5, UR6 ;  /* 0x0000000600057d08 */ /* 0x004ee40008001800 */
[----:B---3--:R-:W-:Y:S01]  /*0a40*/  DFMA R10, R4, -R2, 1 ;  /* 0x3ff00000040a742b */ /* 0x008fe20000000802 */
[----:B-1----:R-:W-:-:S07]  /*0a50*/  FSETP.GEU.AND P1, PT, |R0|, 6.5827683646048100446e-37, PT ;  /* 0x036000000000780b */ /* 0x002fce0003f2e200 */
[----:B------:R-:W-:-:S08]  /*0a60*/  DFMA R10, R10, R10, R10 ;  /* 0x0000000a0a0a722b */ /* 0x000fd0000000000a */
[----:B------:R-:W-:-:S08]  /*0a70*/  DFMA R10, R4, R10, R4 ;  /* 0x0000000a040a722b */ /* 0x000fd00000000004 */
[----:B------:R-:W-:-:S08]  /*0a80*/  DFMA R4, R10, -R2, 1 ;  /* 0x3ff000000a04742b */ /* 0x000fd00000000802 */
[----:B------:R-:W-:-:S08]  /*0a90*/  DFMA R4, R10, R4, R10 ;  /* 0x000000040a04722b */ /* 0x000fd0000000000a */
[----:B----4-:R-:W-:-:S08]  /*0aa0*/  DMUL R10, R4, R12 ;  /* 0x0000000c040a7228 */ /* 0x010fd00000000000 */
        /* <DEDUP_REMOVED lines=10> */
[----:B-1----:R-:W-:Y:S02]  /*0b50*/  IMAD.U32 R12, RZ, RZ, UR8 ;  /* 0x00000008ff0c7e24 */ /* 0x002fe4000f8e00ff */
[----:B------:R-:W-:-:S07]  /*0b60*/  IMAD.U32 R11, RZ, RZ, UR9 ;  /* 0x00000009ff0b7e24 */ /* 0x000fce000f8e00ff */
[----:B-----5:R-:W-:Y:S05]  /*0b70*/  CALL.REL.NOINC `($__internal_2_$__cuda_sm20_div_rn_f64_full) ;  /* 0x0000000400bc7944 */ /* 0x020fea0003c00000 */
[----:B------:R-:W-:Y:S01]  /*0b80*/  MOV R4, R10 ;  /* 0x0000000a00047202 */ /* 0x000fe20000000f00 */
[----:B------:R-:W-:-:S07]  /*0b90*/  IMAD.MOV.U32 R5, RZ, RZ, R11 ;  /* 0x000000ffff057224 */ /* 0x000fce00078e000b */
.L_x_41:
[----:B------:R-:W0:Y:S01]  /*0ba0*/  LDC R0, c[0x0][0x3d0] ;  /* 0x0000f400ff007b82 */ /* 0x000e220000000800 */
[----:B------:R-:W1:Y:S07]  /*0bb0*/  LDCU UR6, c[0x0][0x3cc] ;  /* 0x00007980ff0677ac */ /* 0x000e6e0008000800 */
[----:B------:R-:W2:Y:S08]  /*0bc0*/  LDC.64 R2, c[0x0][0x3a0] ;  /* 0x0000e800ff027b82 */ /* 0x000eb00000000a00 */
[----:B------:R-:W3:Y:S01]  /*0bd0*/  LDC.64 R10, c[0x0][0x390] ;  /* 0x0000e400ff0a7b82 */ /* 0x000ee20000000a00 */
[----:B0-----:R-:W-:-:S07]  /*0be0*/  IMAD R9, R7, R0, -R0 ;  /* 0x0000000007097224 */ /* 0x001fce00078e0a00 */
[----:B------:R-:W0:Y:S01]  /*0bf0*/  LDC.64 R12, c[0x0][0x3c8] ;  /* 0x0000f200ff0c7b82 */ /* 0x000e220000000a00 */
[----:B------:R-:W-:Y:S02]  /*0c00*/  IMAD.IADD R9, R6, 0x1, R9 ;  /* 0x0000000106097824 */ /* 0x000fe400078e0209 */
[----:B--2---:R-:W-:-:S04]  /*0c10*/  IMAD.WIDE R14, R8, 0x8, R2 ;  /* 0x00000008080e7825 */ /* 0x004fc800078e0202 */
[----:B------:R-:W-:Y:S02]  /*0c20*/  IMAD.WIDE R2, R9, 0x8, R2 ;  /* 0x0000000809027825 */ /* 0x000fe400078e0202 */
[----:B------:R-:W2:Y:S04]  /*0c30*/  LDG.E.64 R14, desc[UR4][R14.64] ;  /* 0x000000040e0e7981 */ /* 0x000ea8000c1e1b00 */
[----:B------:R-:W2:Y:S01]  /*0c40*/  LDG.E.64 R2, desc[UR4][R2.64] ;  /* 0x0000000402027981 */ /* 0x000ea2000c1e1b00 */
[----:B---3--:R-:W-:-:S04]  /*0c50*/  IMAD.WIDE R16, R8, 0x8, R10 ;  /* 0x0000000808107825 */ /* 0x008fc800078e020a */
[----:B------:R-:W-:Y:S02]  /*0c60*/  IMAD.WIDE R10, R9, 0x8, R10 ;  /* 0x00000008090a7825 */ /* 0x000fe400078e020a */
[----:B------:R-:W3:Y:S04]  /*0c70*/  LDG.E.64 R16, desc[UR4][R16.64] ;  /* 0x0000000410107981 */ /* 0x000ee8000c1e1b00 */
[----:B------:R-:W3:Y:S01]  /*0c80*/  LDG.E.64 R10, desc[UR4][R10.64] ;  /* 0x000000040a0a7981 */ /* 0x000ee2000c1e1b00 */
[----:B-1----:R-:W0:Y:S01]  /*0c90*/  MUFU.RCP64H R23, UR6 ;  /* 0x0000000600177d08 */ /* 0x002e220008001800 */
[----:B------:R-:W-:Y:S01]  /*0ca0*/  IMAD.MOV.U32 R22, RZ, RZ, 0x1 ;  /* 0x00000001ff167424 */ /* 0x000fe200078e00ff */
[----:B------:R-:W-:Y:S05]  /*0cb0*/  BSSY.RECONVERGENT B0, `(.L_x_42) ;  /* 0x0000016000007945 */ /* 0x000fea0003800200 */
[----:B0-----:R-:W-:-:S08]  /*0cc0*/  DFMA R24, R22, -R12, 1 ;  /* 0x3ff000001618742b */ /* 0x001fd0000000080c */
[----:B------:R-:W-:-:S08]  /*0cd0*/  DFMA R24, R24, R24, R24 ;  /* 0x000000181818722b */ /* 0x000fd00000000018 */
[----:B------:R-:W-:-:S08]  /*0ce0*/  DFMA R24, R22, R24, R22 ;  /* 0x000000181618722b */ /* 0x000fd00000000016 */
[----:B------:R-:W-:-:S08]  /*0cf0*/  DFMA R22, R24, -R12, 1 ;  /* 0x3ff000001816742b */ /* 0x000fd0000000080c */
[----:B------:R-:W-:Y:S02]  /*0d00*/  DFMA R22, R24, R22, R24 ;  /* 0x000000161816722b */ /* 0x000fe40000000018 */
[----:B--2---:R-:W-:-:S08]  /*0d10*/  DADD R14, R14, -R2 ;  /* 0x000000000e0e7229 */ /* 0x004fd00000000802 */
[----:B------:R-:W-:Y:S02]  /*0d20*/  DMUL R2, R22, R14 ;  /* 0x0000000e16027228 */ /* 0x000fe40000000000 */
[----:B------:R-:W-:Y:S01]  /*0d30*/  FSETP.GEU.AND P1, PT, |R15|, 6.5827683646048100446e-37, PT ;  /* 0x036000000f00780b */ /* 0x000fe20003f2e200 */
[----:B---3--:R-:W-:-:S05]  /*0d40*/  DADD R16, R16, -R10 ;  /* 0x0000000010107229 */ /* 0x008fca000000080a */
[----:B------:R-:W-:-:S08]  /*0d50*/  DFMA R12, R2, -R12, R14 ;  /* 0x8000000c020c722b */ /* 0x000fd0000000000e */
[----:B------:R-:W-:-:S10]  /*0d60*/  DFMA R2, R22, R12, R2 ;  /* 0x0000000c1602722b */ /* 0x000fd40000000002 */
[----:B------:R-:W-:-:S05]  /*0d70*/  FFMA R0, RZ, UR6, R3 ;  /* 0x00000006ff007c23 */ /* 0x000fca0008000003 */
[----:B------:R-:W-:-:S13]  /*0d80*/  FSETP.GT.AND P0, PT, |R0|, 1.469367938527859385e-39, PT ;  /* 0x001000000000780b */ /* 0x000fda0003f04200 */
[----:B------:R-:W-:Y:S05]  /*0d90*/  @P0 BRA P1, `(.L_x_43) ;  /* 0x00000000001c0947 */ /* 0x000fea0000800000 */
[----:B------:R-:W0:Y:S01]  /*0da0*/  LDCU.64 UR6, c[0x0][0x3c8] ;  /* 0x00007900ff0677ac */ /* 0x000e220008000a00 */
[----:B------:R-:W-:Y:S01]  /*0db0*/  MOV R0, 0xdf0 ;  /* 0x00000df000007802 */ /* 0x000fe20000000f00 */
[----:B0-----:R-:W-:Y:S01]  /*0dc0*/  IMAD.U32 R12, RZ, RZ, UR6 ;  /* 0x00000006ff0c7e24 */ /* 0x001fe2000f8e00ff */
[----:B------:R-:W-:-:S07]  /*0dd0*/  MOV R11, UR7 ;  /* 0x00000007000b7c02 */ /* 0x000fce0008000f00 */
[----:B-----5:R-:W-:Y:S05]  /*0de0*/  CALL.REL.NOINC `($__internal_2_$__cuda_sm20_div_rn_f64_full) ;  /* 0x0000000400207944 */ /* 0x020fea0003c00000 */
[----:B------:R-:W-:Y:S02]  /*0df0*/  IMAD.MOV.U32 R2, RZ, RZ, R10 ;  /* 0x000000ffff027224 */ /* 0x000fe400078e000a */
[----:B------:R-:W-:-:S07]  /*0e00*/  IMAD.MOV.U32 R3, RZ, RZ, R11 ;  /* 0x000000ffff037224 */ /* 0x000fce00078e000b */
.L_x_43:
[----:B------:R-:W-:Y:S05]  /*0e10*/  BSYNC.RECONVERGENT B0 ;  /* 0x0000000000007941 */ /* 0x000fea0003800200 */
.L_x_42:
[----:B------:R-:W0:Y:S01]  /*0e20*/  LDCU UR6, c[0x0][0x3cc] ;  /* 0x00007980ff0677ac */ /* 0x000e220008000800 */
[----:B------:R-:W1:Y:S01]  /*0e30*/  LDC.64 R10, c[0x0][0x3c8] ;  /* 0x0000f200ff0a7b82 */ /* 0x000e620000000a00 */
[----:B------:R-:W-:Y:S01]  /*0e40*/  IMAD.MOV.U32 R12, RZ, RZ, 0x1 ;  /* 0x00000001ff0c7424 */ /* 0x000fe200078e00ff */
[----:B------:R-:W-:Y:S01]  /*0e50*/  FSETP.GEU.AND P1, PT, |R17|, 6.5827683646048100446e-37, PT ;  /* 0x036000001100780b */ /* 0x000fe20003f2e200 */
[----:B------:R-:W-:Y:S01]  /*0e60*/  BSSY.RECONVERGENT B0, `(.L_x_44) ;  /* 0x0000014000007945 */ /* 0x000fe20003800200 */
        /* <DEDUP_REMOVED lines=19> */
.L_x_45:
[----:B------:R-:W-:Y:S05]  /*0fa0*/  BSYNC.RECONVERGENT B0 ;  /* 0x0000000000007941 */ /* 0x000fea0003800200 */
.L_x_44:
[----:B------:R-:W0:Y:S01]  /*0fb0*/  LDCU UR8, c[0x0][0x3d0] ;  /* 0x00007a00ff0877ac */ /* 0x000e220008000800 */
[----:B------:R-:W1:Y:S01]  /*0fc0*/  LDC.64 R12, c[0x0][0x3a8] ;  /* 0x0000ea00ff0c7b82 */ /* 0x000e620000000a00 */
[----:B------:R-:W-:Y:S01]  /*0fd0*/  SHF.R.S32.HI R0, RZ, 0x1f, R6 ;  /* 0x0000001fff007819 */ /* 0x000fe20000011406 */
[C---:B------:R-:W-:Y:S01]  /*0fe0*/  IMAD.IADD R15, R7.reuse, 0x1, R8 ;  /* 0x00000001070f7824 */ /* 0x040fe200078e0208 */
[----:B------:R-:W2:Y:S01]  /*0ff0*/  LDCU.64 UR6, c[0x0][0x3a8] ;  /* 0x00007500ff0677ac */ /* 0x000ea20008000a00 */
[----:B0-----:R-:W-:-:S05]  /*1000*/  IMAD R9, R7, UR8, R7 ;  /* 0x0000000807097c24 */ /* 0x001fca000f8e0207 */
[----:B------:R-:W-:-:S04]  /*1010*/  IADD3 R6, P0, PT, R6, R9, RZ ;  /* 0x0000000906067210 */ /* 0x000fc80007f1e0ff */
[----:B------:R-:W-:Y:S01]  /*1020*/  LEA.HI.X.SX32 R7, R9, R0, 0x1, P0 ;  /* 0x0000000009077211 */ /* 0x000fe200000f0eff */
[----:B-1----:R-:W-:Y:S01]  /*1030*/  IMAD.WIDE R8, R15, 0x8, R12 ;  /* 0x000000080f087825 */ /* 0x002fe200078e020c */
[C---:B--2---:R-:W-:Y:S01]  /*1040*/  LEA R16, P0, R6.reuse, UR6, 0x3 ;  /* 0x0000000606107c11 */ /* 0x044fe2000f8018ff */
[----:B------:R-:W0:Y:S03]  /*1050*/  LDCU UR6, c[0x0][0x3c4] ;  /* 0x00007880ff0677ac */ /* 0x000e260008000800 */
[----:B------:R-:W-:Y:S01]  /*1060*/  LEA.HI.X R17, R6, UR7, R7, 0x3, P0 ;  /* 0x0000000706117c11 */ /* 0x000fe200080f1c07 */
[----:B------:R-:W2:Y:S01]  /*1070*/  LDG.E.64 R8, desc[UR4][R8.64] ;  /* 0x0000000408087981 */ /* 0x000ea2000c1e1b00 */
[----:B------:R-:W1:Y:S03]  /*1080*/  LDC.64 R6, c[0x0][0x3c0] ;  /* 0x0000f000ff067b82 */ /* 0x000e660000000a00 */
[----:B------:R-:W2:Y:S01]  /*1090*/  LDG.E.64 R14, desc[UR4][R16.64+0x8] ;  /* 0x00000804100e7981 */ /* 0x000ea2000c1e1b00 */
[----:B------:R-:W-:Y:S01]  /*10a0*/  IMAD.MOV.U32 R12, RZ, RZ, 0x1 ;  /* 0x00000001ff0c7424 */ /* 0x000fe200078e00ff */
[----:B------:R-:W-:Y:S01]  /*10b0*/  BSSY.RECONVERGENT B0, `(.L_x_46) ;  /* 0x0000017000007945 */ /* 0x000fe20003800200 */
[----:B------:R-:W-:Y:S01]  /*10c0*/  DADD R2, -R10, R2 ;  /* 0x000000000a027229 */ /* 0x000fe20000000102 */
[----:B0-----:R-:W1:Y:S03]  /*10d0*/  MUFU.RCP64H R13, UR6 ;  /* 0x00000006000d7d08 */ /* 0x001e660008001800 */
        /* <DEDUP_REMOVED lines=17> */
[----:B-----5:R-:W-:Y:S05]  /*11f0*/  CALL.REL.NOINC `($__internal_2_$__cuda_sm20_div_rn_f64_full) ;  /* 0x00000000001c7944 */ /* 0x020fea0003c00000 */
[----:B------:R-:W-:Y:S02]  /*1200*/  IMAD.MOV.U32 R6, RZ, RZ, R10 ;  /* 0x000000ffff067224 */ /* 0x000fe400078e000a */
[----:B------:R-:W-:-:S07]  /*1210*/  IMAD.MOV.U32 R7, RZ, RZ, R11 ;  /* 0x000000ffff077224 */ /* 0x000fce00078e000b */
.L_x_47:
[----:B------:R-:W-:Y:S05]  /*1220*/  BSYNC.RECONVERGENT B0 ;  /* 0x0000000000007941 */ /* 0x000fea0003800200 */
.L_x_46:
[----:B------:R-:W-:-:S08]  /*1230*/  DADD R2, R2, R6 ;  /* 0x0000000002027229 */ /* 0x000fd00000000006 */
[----:B-----5:R-:W-:-:S07]  /*1240*/  DFMA R2, R2, R4, R18 ;  /* 0x000000040202722b */ /* 0x020fce0000000012 */
[----:B------:R-:W-:Y:S01]  /*1250*/  STG.E.64 desc[UR4][R20.64], R2 ;  /* 0x0000000214007986 */ /* 0x000fe2000c101b04 */
[----:B------:R-:W-:Y:S05]  /*1260*/  EXIT ;  /* 0x000000000000794d */ /* 0x000fea0003800000 */
        .weak           $__internal_2_$__cuda_sm20_div_rn_f64_full
        .type           $__internal_2_$__cuda_sm20_div_rn_f64_full,@function
        .size           $__internal_2_$__cuda_sm20_div_rn_f64_full,(.L_x_59 - $__internal_2_$__cuda_sm20_div_rn_f64_full)
$__internal_2_$__cuda_sm20_div_rn_f64_full:
[----:B------:R-:W-:Y:S01]  /*1270*/  FSETP.GEU.AND P2, PT, |R15|, 1.469367938527859385e-39, PT ;  /* 0x001000000f00780b */ /* 0x000fe20003f4e200 */
[----:B------:R-:W-:Y:S01]  /*1280*/  IMAD.MOV.U32 R10, RZ, RZ, R12 ;  /* 0x000000ffff0a7224 */ /* 0x000fe200078e000c */
[C---:B------:R-:W-:Y:S01]  /*1290*/  FSETP.GEU.AND P0, PT, |R11|.reuse, 1.469367938527859385e-39, PT ;  /* 0x001000000b00780b */ /* 0x040fe20003f0e200 */
[----:B------:R-:W-:Y:S01]  /*12a0*/  IMAD.MOV.U32 R32, RZ, RZ, 0x1 ;  /* 0x00000001ff207424 */ /* 0x000fe200078e00ff */
[----:B------:R-:W-:Y:S01]  /*12b0*/  LOP3.LUT R13, R11, 0x800fffff, RZ, 0xc0, !PT ;  /* 0x800fffff0b0d7812 */ /* 0x000fe200078ec0ff */
[----:B------:R-:W-:Y:S01]  /*12c0*/  BSSY.RECONVERGENT B2, `(.L_x_48) ;  /* 0x0000055000027945 */ /* 0x000fe20003800200 */
[----:B------:R-:W-:Y:S02]  /*12d0*/  LOP3.LUT R9, R15, 0x7ff00000, RZ, 0xc0, !PT ;  /* 0x7ff000000f097812 */ /* 0x000fe400078ec0ff */
[----:B------:R-:W-:Y:S02]  /*12e0*/  LOP3.LUT R13, R13, 0x3ff00000, RZ, 0xfc, !PT ;  /* 0x3ff000000d0d7812 */ /* 0x000fe400078efcff */
[----:B------:R-:W-:Y:S01]  /*12f0*/  MOV R26, 0x1ca00000 ;  /* 0x1ca00000001a7802 */ /* 0x000fe20000000f00 */
[----:B------:R-:W-:Y:S01]  /*1300*/  IMAD.MOV.U32 R27, RZ, RZ, R9 ;  /* 0x000000ffff1b7224 */ /* 0x000fe200078e0009 */
[C---:B------:R-:W-:Y:S01]  /*1310*/  LOP3.LUT R28, R11.reuse, 0x7ff00000, RZ, 0xc0, !PT ;  /* 0x7ff000000b1c7812 */ /* 0x040fe200078ec0ff */
[----:B------:R-:W-:Y:S01]  /*1320*/  @!P2 IMAD.MOV.U32 R24, RZ, RZ, RZ ;  /* 0x000000ffff18a224 */ /* 0x000fe200078e00ff */
[----:B------:R-:W-:Y:S01]  /*1330*/  @!P2 LOP3.LUT R22, R11, 0x7ff00000, RZ, 0xc0, !PT ;  /* 0x7ff000000b16a812 */ /* 0x000fe200078ec0ff */
[----:B------:R-:W-:Y:S01]  /*1340*/  @!P0 DMUL R12, R10, 8.98846567431157953865e+307 ;  /* 0x7fe000000a0c8828 */ /* 0x000fe20000000000 */
[----:B------:R-:W-:-:S02]  /*1350*/  ISETP.GE.U32.AND P1, PT, R9, R28, PT ;  /* 0x0000001c0900720c */ /* 0x000fc40003f26070 */
[----:B------:R-:W-:Y:S02]  /*1360*/  @!P2 ISETP.GE.U32.AND P3, PT, R9, R22, PT ;  /* 0x000000160900a20c */ /* 0x000fe40003f66070 */
[C---:B------:R-:W-:Y:S01]  /*1370*/  SEL R23, R26.reuse, 0x63400000, !P1 ;  /* 0x634000001a177807 */ /* 0x040fe20004800000 */
[----:B------:R-:W0:Y:S01]  /*1380*/  MUFU.RCP64H R33, R13 ;  /* 0x0000000d00217308 */ /* 0x000e220000001800 */
[----:B------:R-:W-:Y:S02]  /*1390*/  @!P2 SEL R25, R26, 0x63400000, !P3 ;  /* 0x634000001a19a807 */ /* 0x000fe40005800000 */
[--C-:B------:R-:W-:Y:S02]  /*13a0*/  LOP3.LUT R23, R23, 0x800fffff, R15.reuse, 0xf8, !PT ;  /* 0x800fffff17177812 */ /* 0x100fe400078ef80f */
[----:B------:R-:W-:Y:S02]  /*13b0*/  @!P2 LOP3.LUT R22, R25, 0x80000000, R15, 0xf8, !PT ;  /* 0x800000001916a812 */ /* 0x000fe400078ef80f */
[----:B------:R-:W-:-:S02]  /*13c0*/  @!P0 LOP3.LUT R28, R13, 0x7ff00000, RZ, 0xc0, !PT ;  /* 0x7ff000000d1c8812 */ /* 0x000fc400078ec0ff */
[----:B------:R-:W-:Y:S01]  /*13d0*/  @!P2 LOP3.LUT R25, R22, 0x100000, RZ, 0xfc, !PT ;  /* 0x001000001619a812 */ /* 0x000fe200078efcff */
[----:B------:R-:W-:-:S06]  /*13e0*/  IMAD.MOV.U32 R22, RZ, RZ, R14 ;  /* 0x000000ffff167224 */ /* 0x000fcc00078e000e */
[----:B------:R-:W-:Y:S02]  /*13f0*/  @!P2 DFMA R22, R22, 2, -R24 ;  /* 0x400000001616a82b */ /* 0x000fe40000000818 */
[----:B0-----:R-:W-:-:S08]  /*1400*/  DFMA R24, R32, -R12, 1 ;  /* 0x3ff000002018742b */ /* 0x001fd0000000080c */
[----:B------:R-:W-:Y:S01]  /*1410*/  DFMA R24, R24, R24, R24 ;  /* 0x000000181818722b */ /* 0x000fe20000000018 */
[----:B------:R-:W-:-:S04]  /*1420*/  @!P2 LOP3.LUT R27, R23, 0x7ff00000, RZ, 0xc0, !PT ;  /* 0x7ff00000171ba812 */ /* 0x000fc800078ec0ff */
[----:B------:R-:W-:-:S03]  /*1430*/  IADD3 R29, PT, PT, R27, -0x1, RZ ;  /* 0xffffffff1b1d7810 */ /* 0x000fc60007ffe0ff */
[----:B------:R-:W-:Y:S01]  /*1440*/  DFMA R32, R32, R24, R32 ;  /* 0x000000182020722b */ /* 0x000fe20000000020 */
[----:B------:R-:W-:Y:S01]  /*1450*/  ISETP.GT.U32.AND P0, PT, R29, 0x7feffffe, PT ;  /* 0x7feffffe1d00780c */ /* 0x000fe20003f04070 */
[----:B------:R-:W-:-:S05]  /*1460*/  VIADD R29, R28, 0xffffffff ;  /* 0xffffffff1c1d7836 */ /* 0x000fca0000000000 */
[----:B------:R-:W-:Y:S01]  /*1470*/  ISETP.GT.U32.OR P0, PT, R29, 0x7feffffe, P0 ;  /* 0x7feffffe1d00780c */ /* 0x000fe20000704470 */
[----:B------:R-:W-:-:S08]  /*1480*/  DFMA R34, R32, -R12, 1 ;  /* 0x3ff000002022742b */ /* 0x000fd0000000080c */
[----:B------:R-:W-:-:S08]  /*1490*/  DFMA R34, R32, R34, R32 ;  /* 0x000000222022722b */ /* 0x000fd00000000020 */
[----:B------:R-:W-:-:S08]  /*14a0*/  DMUL R32, R34, R22 ;  /* 0x0000001622207228 */ /* 0x000fd00000000000 */
[----:B------:R-:W-:-:S08]  /*14b0*/  DFMA R24, R32, -R12, R22 ;  /* 0x8000000c2018722b */ /* 0x000fd00000000016 */
[----:B------:R-:W-:Y:S01]  /*14c0*/  DFMA R24, R34, R24, R32 ;  /* 0x000000182218722b */ /* 0x000fe20000000020 */
[----:B------:R-:W-:Y:S10]  /*14d0*/  @P0 BRA `(.L_x_49) ;  /* 0x0000000000700947 */ /* 0x000ff40003800000 */
        /* <DEDUP_REMOVED lines=11> */
[----:B------:R-:W-:-:S06]  /*1590*/  DFMA R12, R24, -R12, R22 ;  /* 0x8000000c180c722b */ /* 0x000fcc0000000016 */
[----:B------:R-:W-:-:S04]  /*15a0*/  MOV R12, RZ ;  /* 0x000000ff000c7202 */ /* 0x000fc80000000f00 */
[C---:B------:R-:W-:Y:S02]  /*15b0*/  FSETP.NEU.AND P0, PT, R13.reuse, RZ, PT ;  /* 0x000000ff0d00720b */ /* 0x040fe40003f0d000 */
[----:B------:R-:W-:-:S04]  /*15c0*/  LOP3.LUT R10, R13, 0x80000000, R11, 0x48, !PT ;  /* 0x800000000d0a7812 */ /* 0x000fc800078e480b */
[----:B------:R-:W-:-:S07]  /*15d0*/  LOP3.LUT R13, R10, R27, RZ, 0xfc, !PT ;  /* 0x0000001b0a0d7212 */ /* 0x000fce00078efcff */
[----:B------:R-:W-:Y:S05]  /*15e0*/  @!P0 BRA `(.L_x_50) ;  /* 0x0000000000888947 */ /* 0x000fea0003800000 */
[----:B------:R-:W-:Y:S01]  /*15f0*/  IMAD.MOV R23, RZ, RZ, -R15 ;  /* 0x000000ffff177224 */ /* 0x000fe200078e0a0f */
[----:B------:R-:W-:Y:S01]  /*1600*/  DMUL.RP R12, R24, R12 ;  /* 0x0000000c180c7228 */ /* 0x000fe20000008000 */
[----:B------:R-:W-:Y:S01]  /*1610*/  IMAD.MOV.U32 R22, RZ, RZ, RZ ;  /* 0x000000ffff167224 */ /* 0x000fe200078e00ff */
[----:B------:R-:W-:-:S05]  /*1620*/  IADD3 R15, PT, PT, -R15, -0x43300000, RZ ;  /* 0xbcd000000f0f7810 */ /* 0x000fca0007ffe1ff */
[----:B------:R-:W-:-:S03]  /*1630*/  DFMA R22, R32, -R22, R24 ;  /* 0x800000162016722b */ /* 0x000fc60000000018 */
[----:B------:R-:W-:-:S07]  /*1640*/  LOP3.LUT R10, R13, R10, RZ, 0x3c, !PT ;  /* 0x0000000a0d0a7212 */ /* 0x000fce00078e3cff */
[----:B------:R-:W-:-:S04]  /*1650*/  FSETP.NEU.AND P0, PT, |R23|, R15, PT ;  /* 0x0000000f1700720b */ /* 0x000fc80003f0d200 */
[----:B------:R-:W-:Y:S02]  /*1660*/  FSEL R12, R12, R32, !P0 ;  /* 0x000000200c0c7208 */ /* 0x000fe40004000000 */
[----:B------:R-:W-:-:S03]  /*1670*/  FSEL R33, R10, R33, !P0 ;  /* 0x000000210a217208 */ /* 0x000fc60004000000 */
[----:B------:R-:W-:Y:S01]  /*1680*/  IMAD.MOV.U32 R32, RZ, RZ, R12 ;  /* 0x000000ffff207224 */ /* 0x000fe200078e000c */
[----:B------:R-:W-:Y:S06]  /*1690*/  BRA `(.L_x_50) ;  /* 0x00000000005c7947 */ /* 0x000fec0003800000 */
.L_x_49:
[----:B------:R-:W-:-:S14]  /*16a0*/  DSETP.NAN.AND P0, PT, R14, R14, PT ;  /* 0x0000000e0e00722a */ /* 0x000fdc0003f08000 */
[----:B------:R-:W-:Y:S05]  /*16b0*/  @P0 BRA `(.L_x_51) ;  /* 0x0000000000480947 */ /* 0x000fea0003800000 */
[----:B------:R-:W-:-:S14]  /*16c0*/  DSETP.NAN.AND P0, PT, R10, R10, PT ;  /* 0x0000000a0a00722a */ /* 0x000fdc0003f08000 */
[----:B------:R-:W-:Y:S05]  /*16d0*/  @P0 BRA `(.L_x_52) ;  /* 0x0000000000300947 */ /* 0x000fea0003800000 */
[----:B------:R-:W-:Y:S01]  /*16e0*/  ISETP.NE.AND P0, PT, R27, R28, PT ;  /* 0x0000001c1b00720c */ /* 0x000fe20003f05270 */
[----:B------:R-:W-:Y:S01]  /*16f0*/  IMAD.MOV.U32 R32, RZ, RZ, 0x0 ;  /* 0x00000000ff207424 */ /* 0x000fe200078e00ff */
[----:B------:R-:W-:-:S11]  /*1700*/  MOV R33, 0xfff80000 ;  /* 0xfff8000000217802 */ /* 0x000fd60000000f00 */
        /* <DEDUP_REMOVED lines=9> */
.L_x_52:
[----:B------:R-:W-:Y:S01]  /*17a0*/  LOP3.LUT R9, R11, 0x80000, RZ, 0xfc, !PT ;  /* 0x000800000b097812 */ /* 0x000fe200078efcff */
[----:B------:R-:W-:-:S03]  /*17b0*/  IMAD.MOV.U32 R32, RZ, RZ, R10 ;  /* 0x000000ffff207224 */ /* 0x000fc600078e000a */
[----:B------:R-:W-:Y:S01]  /*17c0*/  MOV R33, R9 ;  /* 0x0000000900217202 */ /* 0x000fe20000000f00 */
[----:B------:R-:W-:Y:S06]  /*17d0*/  BRA `(.L_x_50) ;  /* 0x00000000000c7947 */ /* 0x000fec0003800000 */
.L_x_51:
[----:B------:R-:W-:Y:S01]  /*17e0*/  LOP3.LUT R9, R15, 0x80000, RZ, 0xfc, !PT ;  /* 0x000800000f097812 */ /* 0x000fe200078efcff */
[----:B------:R-:W-:-:S04]  /*17f0*/  IMAD.MOV.U32 R32, RZ, RZ, R14 ;  /* 0x000000ffff207224 */ /* 0x000fc800078e000e */
[----:B------:R-:W-:-:S07]  /*1800*/  IMAD.MOV.U32 R33, RZ, RZ, R9 ;  /* 0x000000ffff217224 */ /* 0x000fce00078e0009 */
.L_x_50:
[----:B------:R-:W-:Y:S05]  /*1810*/  BSYNC.RECONVERGENT B2 ;  /* 0x0000000000027941 */ /* 0x000fea0003800200 */
.L_x_48:
[----:B------:R-:W-:Y:S01]  /*1820*/  IMAD.MOV.U32 R12, RZ, RZ, R0 ;  /* 0x000000ffff0c7224 */ /* 0x000fe200078e0000 */
[----:B------:R-:W-:Y:S01]  /*1830*/  MOV R11, R33 ;  /* 0x00000021000b7202 */ /* 0x000fe20000000f00 */
[----:B------:R-:W-:Y:S02]  /*1840*/  IMAD.MOV.U32 R13, RZ, RZ, 0x0 ;  /* 0x00000000ff0d7424 */ /* 0x000fe400078e00ff */
[----:B------:R-:W-:Y:S02]  /*1850*/  IMAD.MOV.U32 R10, RZ, RZ, R32 ;  /* 0x000000ffff0a7224 */ /* 0x000fe400078e0020 */
[----:B------:R-:W-:Y:S05]  /*1860*/  RET.REL.NODEC R12 `(_Z9compute_VPdS_S_S_S_S_ddddii) ;  /* 0xffffffe40ce47950 */ /* 0x000fea0003c3ffff */
.L_x_53:
        /* <DEDUP_REMOVED lines=9> */
.L_x_59:


//--------------------- .text._Z4initPdS_S_ddddii --------------------------
	.section	.text._Z4initPdS_S_ddddii,"ax",@progbits
	.align	128
        .global         _Z4initPdS_S_ddddii
        .type           _Z4initPdS_S_ddddii,@function
        .size           _Z4initPdS_S_ddddii,(.L_x_63 - _Z4initPdS_S_ddddii)
        .other          _Z4initPdS_S_ddddii,@"STO_CUDA_ENTRY STV_DEFAULT"
_Z4initPdS_S_ddddii:
.text._Z4initPdS_S_ddddii:
        /* <DEDUP_REMOVED lines=14> */
[----:B------:R-:W0:Y:S01]  /*00e0*/  LDCU.128 UR8, c[0x0][0x3a0] ;  /* 0x00007400ff0877ac */ /* 0x000e220008000c00 */
[----:B------:R-:W1:Y:S01]  /*00f0*/  I2F.F64 R6, R16 ;  /* 0x0000001000067312 */ /* 0x000e620000201c00 */
[----:B------:R-:W-:Y:S01]  /*0100*/  IMAD R0, R17, UR6, R16 ;  /* 0x0000000611007c24 */ /* 0x000fe2000f8e0210 */
[----:B------:R-:W2:Y:S04]  /*0110*/  LDCU.64 UR4, c[0x0][0x358] ;  /* 0x00006b00ff0477ac */ /* 0x000ea80008000a00 */
[----:B------:R-:W3:Y:S02]  /*0120*/  LDC.64 R14, c[0x0][0x3b0] ;  /* 0x0000ec00ff0e7b82 */ /* 0x000ee40000000a00 */
[----:B------:R-:W4:Y:S06]  /*0130*/  I2F.F64.U32 R10, R17 ;  /* 0x00000011000a7312 */ /* 0x000f2c0000201800 */
[----:B------:R-:W5:Y:S08]  /*0140*/  LDC.64 R4, c[0x0][0x380] ;  /* 0x0000e000ff047b82 */ /* 0x000f700000000a00 */
[----:B------:R-:W2:Y:S01]  /*0150*/  LDC.64 R2, c[0x0][0x388] ;  /* 0x0000e200ff027b82 */ /* 0x000ea20000000a00 */
[----:B0-----:R-:W-:-:S02]  /*0160*/  DADD R8, -R8, UR10 ;  /* 0x0000000a08087e29 */ /* 0x001fc40008000100 */
[----:B---3--:R-:W-:-:S06]  /*0170*/  DADD R12, R14, -UR8 ;  /* 0x800000080e0c7e29 */ /* 0x008fcc0008000000 */
[----:B------:R-:W-:Y:S02]  /*0180*/  DMUL R8, R8, 0.5 ;  /* 0x3fe0000008087828 */ /* 0x000fe40000000000 */
[----:B------:R-:W-:-:S06]  /*0190*/  DMUL R12, R12, 0.5 ;  /* 0x3fe000000c0c7828 */ /* 0x000fcc0000000000 */
[----:B-1----:R-:W-:Y:S01]  /*01a0*/  DFMA R6, R6, UR10, R8 ;  /* 0x0000000a06067c2b */ /* 0x002fe20008000008 */
[----:B-----5:R-:W-:Y:S01]  /*01b0*/  IMAD.WIDE R8, R0, 0x8, R4 ;  /* 0x0000000800087825 */ /* 0x020fe200078e0204 */
[----:B----4-:R-:W-:-:S05]  /*01c0*/  DFMA R10, R10, R14, R12 ;  /* 0x0000000e0a0a722b */ /* 0x010fca000000000c */
[----:B--2---:R-:W-:Y:S01]  /*01d0*/  STG.E.64 desc[UR4][R8.64], R6 ;  /* 0x0000000608007986 */ /* 0x004fe2000c101b04 */
[----:B------:R-:W-:-:S05]  /*01e0*/  IMAD.WIDE R12, R0, 0x8, R2 ;  /* 0x00000008000c7825 */ /* 0x000fca00078e0202 */
[----:B------:R0:W-:Y:S04]  /*01f0*/  STG.E.64 desc[UR4][R12.64], R10 ;  /* 0x0000000a0c007986 */ /* 0x0001e8000c101b04 */
[----:B------:R-:W2:Y:S01]  /*0200*/  LDG.E.64 R2, desc[UR4][R8.64] ;  /* 0x0000000408027981 */ /* 0x000ea2000c1e1b00 */
[----:B------:R-:W-:Y:S01]  /*0210*/  DMUL R4, R10, R10 ;  /* 0x0000000a0a047228 */ /* 0x000fe20000000000 */
[----:B------:R-:W-:Y:S01]  /*0220*/  UMOV UR6, 0xfefa39ef ;  /* 0xfefa39ef00067882 */ /* 0x000fe20000000000 */
[----:B------:R-:W-:Y:S01]  /*0230*/  UMOV UR7, 0x3fe62e42 ;  /* 0x3fe62e4200077882 */ /* 0x000fe20000000000 */
[----:B------:R-:W-:Y:S01]  /*0240*/  BSSY.RECONVERGENT B0, `(.L_x_54) ;  /* 0x000003b000007945 */ /* 0x000fe20003800200 */
[----:B0-----:R-:W-:Y:S01]  /*0250*/  MOV R10, 0xfca213ea ;  /* 0xfca213ea000a7802 */ /* 0x001fe20000000f00 */
[----:B------:R-:W-:-:S03]  /*0260*/  IMAD.MOV.U32 R11, RZ, RZ, 0x3e928af3 ;  /* 0x3e928af3ff0b7424 */ /* 0x000fc600078e00ff */
[----:B--2---:R-:W-:Y:S01]  /*0270*/  DFMA R2, R2, -R2, -R4 ;  /* 0x800000020202722b */ /* 0x004fe20000000804 */
[----:B------:R-:W-:Y:S02]  /*0280*/  IMAD.MOV.U32 R4, RZ, RZ, 0x652b82fe ;  /* 0x652b82feff047424 */ /* 0x000fe400078e00ff */
[----:B------:R-:W-:-:S06]  /*0290*/  IMAD.MOV.U32 R5, RZ, RZ, 0x3ff71547 ;  /* 0x3ff71547ff057424 */ /* 0x000fcc00078e00ff */
[----:B------:R-:W-:Y:S01]  /*02a0*/  DFMA R4, R2, R4, 6.75539944105574400000e+15 ;  /* 0x433800000204742b */ /* 0x000fe20000000004 */
[----:B------:R-:W-:-:S07]  /*02b0*/  FSETP.GEU.AND P0, PT, |R3|, 4.1917929649353027344, PT ;  /* 0x4086232b0300780b */ /* 0x000fce0003f0e200 */
[----:B------:R-:W-:-:S08]  /*02c0*/  DADD R14, R4, -6.75539944105574400000e+15 ;  /* 0xc3380000040e7429 */ /* 0x000fd00000000000 */
[----:B------:R-:W-:Y:S01]  /*02d0*/  DFMA R16, R14, -UR6, R2 ;  /* 0x800000060e107c2b */ /* 0x000fe20008000002 */
[----:B------:R-:W-:Y:S01]  /*02e0*/  UMOV UR6, 0x3b39803f ;  /* 0x3b39803f00067882 */ /* 0x000fe20000000000 */
[----:B------:R-:W-:-:S06]  /*02f0*/  UMOV UR7, 0x3c7abc9e ;  /* 0x3c7abc9e00077882 */ /* 0x000fcc0000000000 */
[----:B------:R-:W-:Y:S01]  /*0300*/  DFMA R6, R14, -UR6, R16 ;  /* 0x800000060e067c2b */ /* 0x000fe20008000010 */
[----:B------:R-:W-:Y:S01]  /*0310*/  UMOV UR6, 0x69ce2bdf ;  /* 0x69ce2bdf00067882 */ /* 0x000fe20000000000 */
[----:B------:R-:W-:-:S06]  /*0320*/  UMOV UR7, 0x3e5ade15 ;  /* 0x3e5ade1500077882 */ /* 0x000fcc0000000000 */
[C---:B------:R-:W-:Y:S01]  /*0330*/  DFMA R8, R6.reuse, UR6, R10 ;  /* 0x0000000606087c2b */ /* 0x040fe2000800000a */
[----:B------:R-:W-:Y:S01]  /*0340*/  UMOV UR6, 0x62401315 ;  /* 0x6240131500067882 */ /* 0x000fe20000000000 */
[----:B------:R-:W-:Y:S01]  /*0350*/  UMOV UR7, 0x3ec71dee ;  /* 0x3ec71dee00077882 */ /* 0x000fe20000000000 */
[----:B------:R-:W0:Y:S05]  /*0360*/  LDC.64 R10, c[0x0][0x390] ;  /* 0x0000e400ff0a7b82 */ /* 0x000e2a0000000a00 */
[----:B------:R-:W-:Y:S01]  /*0370*/  DFMA R8, R6, R8, UR6 ;  /* 0x0000000606087e2b */ /* 0x000fe20008000008 */
[----:B------:R-:W-:Y:S01]  /*0380*/  UMOV UR6, 0x7c89eb71 ;  /* 0x7c89eb7100067882 */ /* 0x000fe20000000000 */
[----:B------:R-:W-:-:S06]  /*0390*/  UMOV UR7, 0x3efa0199 ;  /* 0x3efa019900077882 */ /* 0x000fcc0000000000 */
[----:B------:R-:W-:Y:S01]  /*03a0*/  DFMA R8, R6, R8, UR6 ;  /* 0x0000000606087e2b */ /* 0x000fe20008000008 */
[----:B------:R-:W-:Y:S01]  /*03b0*/  UMOV UR6, 0x14761f65 ;  /* 0x14761f6500067882 */ /* 0x000fe20000000000 */
[----:B------:R-:W-:-:S06]  /*03c0*/  UMOV UR7, 0x3f2a01a0 ;  /* 0x3f2a01a000077882 */ /* 0x000fcc0000000000 */
[----:B------:R-:W-:Y:S01]  /*03d0*/  DFMA R8, R6, R8, UR6 ;  /* 0x0000000606087e2b */ /* 0x000fe20008000008 */
[----:B------:R-:W-:Y:S01]  /*03e0*/  UMOV UR6, 0x1852b7af ;  /* 0x1852b7af00067882 */ /* 0x000fe20000000000 */
[----:B------:R-:W-:Y:S01]  /*03f0*/  UMOV UR7, 0x3f56c16c ;  /* 0x3f56c16c00077882 */ /* 0x000fe20000000000 */
[----:B0-----:R-:W-:-:S05]  /*0400*/  IMAD.WIDE R10, R0, 0x8, R10 ;  /* 0x00000008000a7825 */ /* 0x001fca00078e020a */
        /* <DEDUP_REMOVED lines=12> */
[----:B------:R-:W-:-:S08]  /*04d0*/  DFMA R8, R6, R8, UR6 ;  /* 0x0000000606087e2b */ /* 0x000fd00008000008 */
[----:B------:R-:W-:-:S08]  /*04e0*/  DFMA R8, R6, R8, 1 ;  /* 0x3ff000000608742b */ /* 0x000fd00000000008 */
[----:B------:R-:W-:-:S10]  /*04f0*/  DFMA R8, R6, R8, 1 ;  /* 0x3ff000000608742b */ /* 0x000fd40000000008 */
[----:B------:R-:W-:Y:S01]  /*0500*/  LEA R7, R4, R9, 0x14 ;  /* 0x0000000904077211 */ /* 0x000fe200078ea0ff */
[----:B------:R-:W-:Y:S01]  /*0510*/  IMAD.MOV.U32 R6, RZ, RZ, R8 ;  /* 0x000000ffff067224 */ /* 0x000fe200078e0008 */
[----:B------:R-:W-:Y:S06]  /*0520*/  @!P0 BRA `(.L_x_55) ;  /* 0x0000000000308947 */ /* 0x000fec0003800000 */
[----:B------:R-:W-:Y:S01]  /*0530*/  FSETP.GEU.AND P1, PT, |R3|, 4.2275390625, PT ;  /* 0x408748000300780b */ /* 0x000fe20003f2e200 */
[C---:B------:R-:W-:Y:S02]  /*0540*/  DADD R6, R2.reuse, +INF ;  /* 0x7ff0000002067429 */ /* 0x040fe40000000000 */
[----:B------:R-:W-:-:S08]  /*0550*/  DSETP.GEU.AND P0, PT, R2, RZ, PT ;  /* 0x000000ff0200722a */ /* 0x000fd00003f0e000 */
[----:B------:R-:W-:Y:S02]  /*0560*/  FSEL R6, R6, RZ, P0 ;  /* 0x000000ff06067208 */ /* 0x000fe40000000000 */
[----:B------:R-:W-:Y:S02]  /*0570*/  @!P1 LEA.HI R0, R4, R4, RZ, 0x1 ;  /* 0x0000000404009211 */ /* 0x000fe400078f08ff */
[----:B------:R-:W-:Y:S02]  /*0580*/  FSEL R7, R7, RZ, P0 ;  /* 0x000000ff07077208 */ /* 0x000fe40000000000 */
[----:B------:R-:W-:-:S04]  /*0590*/  @!P1 SHF.R.S32.HI R3, RZ, 0x1, R0 ;  /* 0x00000001ff039819 */ /* 0x000fc80000011400 */
[----:B------:R-:W-:Y:S01]  /*05a0*/  @!P1 IADD3 R2, PT, PT, R4, -R3, RZ ;  /* 0x8000000304029210 */ /* 0x000fe20007ffe0ff */
[----:B------:R-:W-:-:S03]  /*05b0*/  @!P1 IMAD R9, R3, 0x100000, R9 ;  /* 0x0010000003099824 */ /* 0x000fc600078e0209 */
[----:B------:R-:W-:Y:S02]  /*05c0*/  @!P1 LEA R3, R2, 0x3ff00000, 0x14 ;  /* 0x3ff0000002039811 */ /* 0x000fe400078ea0ff */
[----:B------:R-:W-:-:S06]  /*05d0*/  @!P1 MOV R2, RZ ;  /* 0x000000ff00029202 */ /* 0x000fcc0000000f00 */
[----:B------:R-:W-:-:S11]  /*05e0*/  @!P1 DMUL R6, R8, R2 ;  /* 0x0000000208069228 */ /* 0x000fd60000000000 */
.L_x_55:
[----:B------:R-:W-:Y:S05]  /*05f0*/  BSYNC.RECONVERGENT B0 ;  /* 0x0000000000007941 */ /* 0x000fea0003800200 */
.L_x_54:
[----:B------:R-:W-:Y:S01]  /*0600*/  STG.E.64 desc[UR4][R10.64], R6 ;  /* 0x000000060a007986 */ /* 0x000fe2000c101b04 */
[----:B------:R-:W-:Y:S05]  /*0610*/  EXIT ;  /* 0x000000000000794d */ /* 0x000fea0003800000 */
.L_x_56:
        /* <DEDUP_REMOVED lines=14> */
.L_x_63:


//--------------------- .nv.shared.reserved.0     --------------------------
	.section	.nv.shared.reserved.0,"aw",@nobits
	.weak		__nv_reservedSMEM_offset_0_alias
	.size		__nv_reservedSMEM_offset_0_alias, 0, 64
	.other		__nv_reservedSMEM_offset_0_alias,@"STO_CUDA_RESERVED_SHARED STV_DEFAULT"
__nv_reservedSMEM_offset_0_alias:
	.zero		0
	.zero		64


//--------------------- .nv.constant0._Z9compute_TPdS_S_S_S_S_ddddii --------------------------
	.section	.nv.constant0._Z9compute_TPdS_S_S_S_S_ddddii,"a",@progbits
	.sectionflags	@""
	.align	4
.nv.constant0._Z9compute_TPdS_S_S_S_S_ddddii:
	.zero		984


//--------------------- .nv.constant0._Z9compute_PPdS_S_ddddii --------------------------
	.section	.nv.constant0._Z9compute_PPdS_S_ddddii,"a",@progbits
	.sectionflags	@""
	.align	4
.nv.constant0._Z9compute_PPdS_S_ddddii:
	.zero		960


//--------------------- .nv.constant0._Z9compute_VPdS_S_S_S_S_ddddii --------------------------
	.section	.nv.constant0._Z9compute_VPdS_S_S_S_S_ddddii,"a",@progbits
	.sectionflags	@""
	.align	4
.nv.constant0._Z9compute_VPdS_S_S_S_S_ddddii:
	.zero		984


//--------------------- .nv.constant0._Z4initPdS_S_ddddii --------------------------
	.section	.nv.constant0._Z4initPdS_S_ddddii,"a",@progbits
	.sectionflags	@""
	.align	4
.nv.constant0._Z4initPdS_S_ddddii:
	.zero		960


//--------------------- SYMBOLS --------------------------

	.type		.nv.reservedSmem.offset0,@object
	.size		.nv.reservedSmem.offset0,0x4
